//
// Generated by NVIDIA NVVM Compiler
//
// Compiler Build ID: CL-36424714
// Cuda compilation tools, release 13.0, V13.0.88
// Based on NVVM 20.0.0
//

.version 9.0
.target sm_100
.address_size 64

	// .globl	_Z12crack_kernelyPciiS_PbS0_
.extern .func  (.param .b32 func_retval0) vprintf
(
	.param .b64 vprintf_param_0,
	.param .b64 vprintf_param_1
)
;
.global .align 1 .b8 $str[3] = {37, 115};
.global .align 1 .b8 $str$1[4] = {37, 115, 10};

.visible .entry _Z12crack_kernelyPciiS_PbS0_(
	.param .u64 _Z12crack_kernelyPciiS_PbS0__param_0,
	.param .u64 .ptr .align 1 _Z12crack_kernelyPciiS_PbS0__param_1,
	.param .u32 _Z12crack_kernelyPciiS_PbS0__param_2,
	.param .u32 _Z12crack_kernelyPciiS_PbS0__param_3,
	.param .u64 .ptr .align 1 _Z12crack_kernelyPciiS_PbS0__param_4,
	.param .u64 .ptr .align 1 _Z12crack_kernelyPciiS_PbS0__param_5,
	.param .u64 .ptr .align 1 _Z12crack_kernelyPciiS_PbS0__param_6
)
{
	.local .align 16 .b8 	__local_depot0[336];
	.reg .b64 	%SP;
	.reg .b64 	%SPL;
	.reg .pred 	%p<75>;
	.reg .b16 	%rs<50>;
	.reg .b32 	%r<306>;
	.reg .b64 	%rd<413>;

	mov.u64 	%SPL, __local_depot0;
	cvta.local.u64 	%SP, %SPL;
	ld.param.u64 	%rd119, [_Z12crack_kernelyPciiS_PbS0__param_0];
	ld.param.u64 	%rd120, [_Z12crack_kernelyPciiS_PbS0__param_1];
	ld.param.u32 	%r73, [_Z12crack_kernelyPciiS_PbS0__param_3];
	ld.param.u64 	%rd121, [_Z12crack_kernelyPciiS_PbS0__param_4];
	ld.param.u64 	%rd122, [_Z12crack_kernelyPciiS_PbS0__param_6];
	cvta.to.global.u64 	%rd1, %rd120;
	cvta.to.global.u64 	%rd2, %rd121;
	cvta.to.global.u64 	%rd123, %rd122;
	add.u64 	%rd3, %SPL, 0;
	add.u64 	%rd4, %SPL, 256;
	ld.global.u8 	%rs1, [%rd123];
	mul.hi.u64 	%rd126, %rd119, -2049638230412172401;
	shr.u64 	%rd127, %rd126, 15;
	cvt.u32.u64 	%r1, %rd127;
	mov.b64 	%rd128, 36864;
	cvt.u32.u64 	%r74, %rd128;
	mul.lo.s32 	%r75, %r1, %r74;
	cvt.u32.u64 	%r76, %rd119;
	sub.s32 	%r2, %r76, %r75;
	mov.u32 	%r77, %ctaid.x;
	shl.b32 	%r78, %r77, 10;
	mov.u32 	%r79, %tid.x;
	or.b32  	%r3, %r78, %r79;
	mul.lo.s32 	%r80, %r3, %r1;
	cvt.u64.u32 	%rd389, %r80;
	cvt.s64.s32 	%rd129, %rd127;
	add.s64 	%rd130, %rd129, %rd389;
	add.s64 	%rd6, %rd130, -1;
	setp.lt.s32 	%p1, %r1, 1;
	@%p1 bra 	$L__BB0_68;
	setp.lt.s32 	%p2, %r73, 1;
	@%p2 bra 	$L__BB0_20;
	ld.param.u32 	%r274, [_Z12crack_kernelyPciiS_PbS0__param_2];
	cvt.s64.s32 	%rd7, %r274;
	add.s32 	%r81, %r73, -1;
	and.b32  	%r4, %r73, 3;
	setp.lt.u32 	%p3, %r81, 3;
	mov.u64 	%rd373, %rd389;
	mov.u32 	%r279, %r73;
	@%p3 bra 	$L__BB0_6;
	and.b32  	%r5, %r73, 2147483644;
	mov.b32 	%r280, 0;
	mov.u64 	%rd373, %rd389;
	mov.u32 	%r279, %r73;
$L__BB0_4:
	.pragma "nounroll";
	or.b64  	%rd131, %rd373, %rd7;
	and.b64  	%rd132, %rd131, -4294967296;
	setp.ne.s64 	%p4, %rd132, 0;
	@%p4 bra 	$L__BB0_41;
	cvt.u32.u64 	%r83, %rd7;
	cvt.u32.u64 	%r84, %rd373;
	div.u32 	%r85, %r84, %r83;
	mul.lo.s32 	%r86, %r85, %r83;
	sub.s32 	%r87, %r84, %r86;
	cvt.u64.u32 	%rd381, %r85;
	cvt.u64.u32 	%rd382, %r87;
	bra.uni 	$L__BB0_42;
$L__BB0_6:
	setp.eq.s32 	%p9, %r4, 0;
	@%p9 bra 	$L__BB0_20;
	setp.eq.s32 	%p10, %r4, 1;
	@%p10 bra 	$L__BB0_15;
	or.b64  	%rd151, %rd373, %rd7;
	and.b64  	%rd152, %rd151, -4294967296;
	setp.ne.s64 	%p11, %rd152, 0;
	@%p11 bra 	$L__BB0_10;
	cvt.u32.u64 	%r106, %rd7;
	cvt.u32.u64 	%r107, %rd373;
	div.u32 	%r108, %r107, %r106;
	mul.lo.s32 	%r109, %r108, %r106;
	sub.s32 	%r110, %r107, %r109;
	cvt.u64.u32 	%rd374, %r108;
	cvt.u64.u32 	%rd375, %r110;
	bra.uni 	$L__BB0_11;
$L__BB0_10:
	div.u64 	%rd374, %rd373, %rd7;
	mul.lo.s64 	%rd153, %rd374, %rd7;
	sub.s64 	%rd375, %rd373, %rd153;
$L__BB0_11:
	add.s32 	%r111, %r279, -1;
	mul.wide.u32 	%rd154, %r111, 4;
	add.s64 	%rd155, %rd3, %rd154;
	st.local.u32 	[%rd155], %rd375;
	add.s32 	%r279, %r279, -2;
	or.b64  	%rd156, %rd374, %rd7;
	and.b64  	%rd157, %rd156, -4294967296;
	setp.ne.s64 	%p12, %rd157, 0;
	@%p12 bra 	$L__BB0_13;
	cvt.u32.u64 	%r112, %rd7;
	cvt.u32.u64 	%r113, %rd374;
	div.u32 	%r114, %r113, %r112;
	mul.lo.s32 	%r115, %r114, %r112;
	sub.s32 	%r116, %r113, %r115;
	cvt.u64.u32 	%rd373, %r114;
	cvt.u64.u32 	%rd377, %r116;
	bra.uni 	$L__BB0_14;
$L__BB0_13:
	div.u64 	%rd373, %rd374, %rd7;
	mul.lo.s64 	%rd158, %rd373, %rd7;
	sub.s64 	%rd377, %rd374, %rd158;
$L__BB0_14:
	mul.wide.u32 	%rd159, %r279, 4;
	add.s64 	%rd160, %rd3, %rd159;
	st.local.u32 	[%rd160], %rd377;
$L__BB0_15:
	and.b32  	%r117, %r73, 1;
	setp.eq.b32 	%p13, %r117, 1;
	not.pred 	%p14, %p13;
	@%p14 bra 	$L__BB0_20;
	or.b64  	%rd161, %rd373, %rd7;
	and.b64  	%rd162, %rd161, -4294967296;
	setp.ne.s64 	%p15, %rd162, 0;
	@%p15 bra 	$L__BB0_18;
	cvt.u32.u64 	%r118, %rd7;
	cvt.u32.u64 	%r119, %rd373;
	rem.u32 	%r120, %r119, %r118;
	cvt.u64.u32 	%rd379, %r120;
	bra.uni 	$L__BB0_19;
$L__BB0_18:
	rem.u64 	%rd379, %rd373, %rd7;
$L__BB0_19:
	add.s32 	%r121, %r279, -1;
	mul.wide.u32 	%rd163, %r121, 4;
	add.s64 	%rd164, %rd3, %rd163;
	st.local.u32 	[%rd164], %rd379;
$L__BB0_20:
	setp.le.u64 	%p16, %rd6, %rd389;
	@%p16 bra 	$L__BB0_68;
	and.b32  	%r9, %r73, 15;
	and.b32  	%r10, %r73, 7;
	add.s32 	%r124, %r73, -1;
$L__BB0_22:
	ld.param.u64 	%rd370, [_Z12crack_kernelyPciiS_PbS0__param_5];
	cvta.to.global.u64 	%rd165, %rd370;
	ld.global.u8 	%rs2, [%rd165];
	setp.ne.s16 	%p17, %rs2, 0;
	@%p17 bra 	$L__BB0_68;
	setp.lt.s32 	%p18, %r73, 1;
	mov.b32 	%r285, 0;
	@%p18 bra 	$L__BB0_37;
	setp.lt.u32 	%p19, %r124, 15;
	mov.b32 	%r283, 0;
	@%p19 bra 	$L__BB0_27;
	and.b32  	%r125, %r73, 2147483632;
	neg.s32 	%r281, %r125;
	add.s64 	%rd390, %rd3, 32;
	mov.u64 	%rd391, %rd4;
$L__BB0_26:
	.pragma "nounroll";
	and.b32  	%r283, %r73, 2147483632;
	ld.local.v4.u32 	{%r126, %r127, %r128, %r129}, [%rd390+-32];
	cvt.s64.s32 	%rd166, %r126;
	add.s64 	%rd167, %rd1, %rd166;
	cvt.s64.s32 	%rd168, %r127;
	add.s64 	%rd169, %rd1, %rd168;
	cvt.s64.s32 	%rd170, %r128;
	add.s64 	%rd171, %rd1, %rd170;
	cvt.s64.s32 	%rd172, %r129;
	add.s64 	%rd173, %rd1, %rd172;
	ld.local.v4.u32 	{%r130, %r131, %r132, %r133}, [%rd390+-16];
	cvt.s64.s32 	%rd174, %r130;
	add.s64 	%rd175, %rd1, %rd174;
	cvt.s64.s32 	%rd176, %r131;
	add.s64 	%rd177, %rd1, %rd176;
	cvt.s64.s32 	%rd178, %r132;
	add.s64 	%rd179, %rd1, %rd178;
	cvt.s64.s32 	%rd180, %r133;
	add.s64 	%rd181, %rd1, %rd180;
	ld.local.v4.u32 	{%r134, %r135, %r136, %r137}, [%rd390];
	cvt.s64.s32 	%rd182, %r134;
	add.s64 	%rd183, %rd1, %rd182;
	cvt.s64.s32 	%rd184, %r135;
	add.s64 	%rd185, %rd1, %rd184;
	cvt.s64.s32 	%rd186, %r136;
	add.s64 	%rd187, %rd1, %rd186;
	cvt.s64.s32 	%rd188, %r137;
	add.s64 	%rd189, %rd1, %rd188;
	ld.local.v4.u32 	{%r138, %r139, %r140, %r141}, [%rd390+16];
	cvt.s64.s32 	%rd190, %r138;
	add.s64 	%rd191, %rd1, %rd190;
	cvt.s64.s32 	%rd192, %r139;
	add.s64 	%rd193, %rd1, %rd192;
	cvt.s64.s32 	%rd194, %r140;
	add.s64 	%rd195, %rd1, %rd194;
	cvt.s64.s32 	%rd196, %r141;
	add.s64 	%rd197, %rd1, %rd196;
	ld.global.u8 	%r142, [%rd197];
	ld.global.u8 	%r143, [%rd195];
	prmt.b32 	%r144, %r143, %r142, 0x3340U;
	ld.global.u8 	%r145, [%rd193];
	ld.global.u8 	%r146, [%rd191];
	prmt.b32 	%r147, %r146, %r145, 0x3340U;
	prmt.b32 	%r148, %r147, %r144, 0x5410U;
	ld.global.u8 	%r149, [%rd189];
	ld.global.u8 	%r150, [%rd187];
	prmt.b32 	%r151, %r150, %r149, 0x3340U;
	ld.global.u8 	%r152, [%rd185];
	ld.global.u8 	%r153, [%rd183];
	prmt.b32 	%r154, %r153, %r152, 0x3340U;
	prmt.b32 	%r155, %r154, %r151, 0x5410U;
	ld.global.u8 	%r156, [%rd181];
	ld.global.u8 	%r157, [%rd179];
	prmt.b32 	%r158, %r157, %r156, 0x3340U;
	ld.global.u8 	%r159, [%rd177];
	ld.global.u8 	%r160, [%rd175];
	prmt.b32 	%r161, %r160, %r159, 0x3340U;
	prmt.b32 	%r162, %r161, %r158, 0x5410U;
	ld.global.u8 	%r163, [%rd173];
	ld.global.u8 	%r164, [%rd171];
	prmt.b32 	%r165, %r164, %r163, 0x3340U;
	ld.global.u8 	%r166, [%rd169];
	ld.global.u8 	%r167, [%rd167];
	prmt.b32 	%r168, %r167, %r166, 0x3340U;
	prmt.b32 	%r169, %r168, %r165, 0x5410U;
	st.local.v4.b32 	[%rd391], {%r169, %r162, %r155, %r148};
	add.s32 	%r281, %r281, 16;
	add.s64 	%rd391, %rd391, 16;
	add.s64 	%rd390, %rd390, 64;
	setp.ne.s32 	%p20, %r281, 0;
	@%p20 bra 	$L__BB0_26;
$L__BB0_27:
	setp.eq.s32 	%p21, %r9, 0;
	mov.u32 	%r285, %r73;
	@%p21 bra 	$L__BB0_37;
	add.s32 	%r170, %r9, -1;
	setp.lt.u32 	%p22, %r170, 7;
	@%p22 bra 	$L__BB0_30;
	cvt.u64.u32 	%rd198, %r283;
	mul.wide.u32 	%rd199, %r283, 4;
	add.s64 	%rd200, %rd3, %rd199;
	ld.local.s32 	%rd201, [%rd200];
	add.s64 	%rd202, %rd1, %rd201;
	ld.global.u8 	%rs3, [%rd202];
	add.s64 	%rd203, %rd4, %rd198;
	st.local.u8 	[%rd203], %rs3;
	ld.local.s32 	%rd204, [%rd200+4];
	add.s64 	%rd205, %rd1, %rd204;
	ld.global.u8 	%rs4, [%rd205];
	st.local.u8 	[%rd203+1], %rs4;
	ld.local.s32 	%rd206, [%rd200+8];
	add.s64 	%rd207, %rd1, %rd206;
	ld.global.u8 	%rs5, [%rd207];
	st.local.u8 	[%rd203+2], %rs5;
	ld.local.s32 	%rd208, [%rd200+12];
	add.s64 	%rd209, %rd1, %rd208;
	ld.global.u8 	%rs6, [%rd209];
	st.local.u8 	[%rd203+3], %rs6;
	ld.local.s32 	%rd210, [%rd200+16];
	add.s64 	%rd211, %rd1, %rd210;
	ld.global.u8 	%rs7, [%rd211];
	st.local.u8 	[%rd203+4], %rs7;
	ld.local.s32 	%rd212, [%rd200+20];
	add.s64 	%rd213, %rd1, %rd212;
	ld.global.u8 	%rs8, [%rd213];
	st.local.u8 	[%rd203+5], %rs8;
	ld.local.s32 	%rd214, [%rd200+24];
	add.s64 	%rd215, %rd1, %rd214;
	ld.global.u8 	%rs9, [%rd215];
	st.local.u8 	[%rd203+6], %rs9;
	ld.local.s32 	%rd216, [%rd200+28];
	add.s64 	%rd217, %rd1, %rd216;
	ld.global.u8 	%rs10, [%rd217];
	st.local.u8 	[%rd203+7], %rs10;
	add.s32 	%r283, %r283, 8;
$L__BB0_30:
	setp.eq.s32 	%p23, %r10, 0;
	mov.u32 	%r285, %r73;
	@%p23 bra 	$L__BB0_37;
	add.s32 	%r171, %r10, -1;
	setp.lt.u32 	%p24, %r171, 3;
	@%p24 bra 	$L__BB0_33;
	cvt.u64.u32 	%rd218, %r283;
	mul.wide.u32 	%rd219, %r283, 4;
	add.s64 	%rd220, %rd3, %rd219;
	ld.local.s32 	%rd221, [%rd220];
	add.s64 	%rd222, %rd1, %rd221;
	ld.global.u8 	%rs11, [%rd222];
	add.s64 	%rd223, %rd4, %rd218;
	st.local.u8 	[%rd223], %rs11;
	ld.local.s32 	%rd224, [%rd220+4];
	add.s64 	%rd225, %rd1, %rd224;
	ld.global.u8 	%rs12, [%rd225];
	st.local.u8 	[%rd223+1], %rs12;
	ld.local.s32 	%rd226, [%rd220+8];
	add.s64 	%rd227, %rd1, %rd226;
	ld.global.u8 	%rs13, [%rd227];
	st.local.u8 	[%rd223+2], %rs13;
	ld.local.s32 	%rd228, [%rd220+12];
	add.s64 	%rd229, %rd1, %rd228;
	ld.global.u8 	%rs14, [%rd229];
	st.local.u8 	[%rd223+3], %rs14;
	add.s32 	%r283, %r283, 4;
$L__BB0_33:
	and.b32  	%r24, %r73, 3;
	setp.eq.s32 	%p25, %r24, 0;
	mov.u32 	%r285, %r73;
	@%p25 bra 	$L__BB0_37;
	setp.eq.s32 	%p26, %r24, 1;
	cvt.u64.u32 	%rd230, %r283;
	mul.wide.u32 	%rd231, %r283, 4;
	add.s64 	%rd56, %rd3, %rd231;
	ld.local.s32 	%rd232, [%rd56];
	add.s64 	%rd233, %rd1, %rd232;
	ld.global.u8 	%rs15, [%rd233];
	add.s64 	%rd57, %rd4, %rd230;
	st.local.u8 	[%rd57], %rs15;
	mov.u32 	%r285, %r73;
	@%p26 bra 	$L__BB0_37;
	setp.eq.s32 	%p27, %r24, 2;
	ld.local.s32 	%rd234, [%rd56+4];
	add.s64 	%rd235, %rd1, %rd234;
	ld.global.u8 	%rs16, [%rd235];
	st.local.u8 	[%rd57+1], %rs16;
	mov.u32 	%r285, %r73;
	@%p27 bra 	$L__BB0_37;
	ld.local.s32 	%rd236, [%rd56+8];
	add.s64 	%rd237, %rd1, %rd236;
	ld.global.u8 	%rs17, [%rd237];
	st.local.u8 	[%rd57+2], %rs17;
	mov.u32 	%r285, %r73;
$L__BB0_37:
	setp.eq.s16 	%p28, %rs1, 0;
	cvt.u64.u32 	%rd238, %r285;
	add.s64 	%rd239, %rd4, %rd238;
	mov.b16 	%rs19, 0;
	st.local.u8 	[%rd239], %rs19;
	@%p28 bra 	$L__BB0_39;
	add.u64 	%rd240, %SP, 320;
	add.u64 	%rd241, %SPL, 320;
	add.u64 	%rd242, %SP, 256;
	st.local.u64 	[%rd241], %rd242;
	mov.u64 	%rd243, $str;
	cvta.global.u64 	%rd244, %rd243;
	{ // callseq 0, 0
	.param .b64 param0;
	st.param.b64 	[param0], %rd244;
	.param .b64 param1;
	st.param.b64 	[param1], %rd240;
	.param .b32 retval0;
	call.uni (retval0), 
	vprintf, 
	(
	param0, 
	param1
	);
	ld.param.b32 	%r172, [retval0];
	} // callseq 0
$L__BB0_39:
	ld.local.u8 	%rs20, [%rd4];
	setp.eq.s16 	%p29, %rs20, 0;
	mov.b32 	%r286, 0;
	@%p29 bra 	$L__BB0_53;
	mov.b32 	%r287, 0;
	bra.uni 	$L__BB0_52;
$L__BB0_41:
	div.u64 	%rd381, %rd373, %rd7;
	mul.lo.s64 	%rd133, %rd381, %rd7;
	sub.s64 	%rd382, %rd373, %rd133;
$L__BB0_42:
	add.s32 	%r88, %r279, -1;
	mul.wide.u32 	%rd134, %r88, 4;
	add.s64 	%rd135, %rd3, %rd134;
	st.local.u32 	[%rd135], %rd382;
	or.b64  	%rd136, %rd381, %rd7;
	and.b64  	%rd137, %rd136, -4294967296;
	setp.ne.s64 	%p5, %rd137, 0;
	@%p5 bra 	$L__BB0_44;
	cvt.u32.u64 	%r89, %rd7;
	cvt.u32.u64 	%r90, %rd381;
	div.u32 	%r91, %r90, %r89;
	mul.lo.s32 	%r92, %r91, %r89;
	sub.s32 	%r93, %r90, %r92;
	cvt.u64.u32 	%rd383, %r91;
	cvt.u64.u32 	%rd384, %r93;
	bra.uni 	$L__BB0_45;
$L__BB0_44:
	div.u64 	%rd383, %rd381, %rd7;
	mul.lo.s64 	%rd138, %rd383, %rd7;
	sub.s64 	%rd384, %rd381, %rd138;
$L__BB0_45:
	add.s32 	%r94, %r279, -2;
	mul.wide.u32 	%rd139, %r94, 4;
	add.s64 	%rd140, %rd3, %rd139;
	st.local.u32 	[%rd140], %rd384;
	or.b64  	%rd141, %rd383, %rd7;
	and.b64  	%rd142, %rd141, -4294967296;
	setp.ne.s64 	%p6, %rd142, 0;
	@%p6 bra 	$L__BB0_47;
	cvt.u32.u64 	%r95, %rd7;
	cvt.u32.u64 	%r96, %rd383;
	div.u32 	%r97, %r96, %r95;
	mul.lo.s32 	%r98, %r97, %r95;
	sub.s32 	%r99, %r96, %r98;
	cvt.u64.u32 	%rd385, %r97;
	cvt.u64.u32 	%rd386, %r99;
	bra.uni 	$L__BB0_48;
$L__BB0_47:
	div.u64 	%rd385, %rd383, %rd7;
	mul.lo.s64 	%rd143, %rd385, %rd7;
	sub.s64 	%rd386, %rd383, %rd143;
$L__BB0_48:
	add.s32 	%r100, %r279, -3;
	mul.wide.u32 	%rd144, %r100, 4;
	add.s64 	%rd145, %rd3, %rd144;
	st.local.u32 	[%rd145], %rd386;
	add.s32 	%r279, %r279, -4;
	or.b64  	%rd146, %rd385, %rd7;
	and.b64  	%rd147, %rd146, -4294967296;
	setp.ne.s64 	%p7, %rd147, 0;
	@%p7 bra 	$L__BB0_50;
	cvt.u32.u64 	%r101, %rd7;
	cvt.u32.u64 	%r102, %rd385;
	div.u32 	%r103, %r102, %r101;
	mul.lo.s32 	%r104, %r103, %r101;
	sub.s32 	%r105, %r102, %r104;
	cvt.u64.u32 	%rd373, %r103;
	cvt.u64.u32 	%rd388, %r105;
	bra.uni 	$L__BB0_51;
$L__BB0_50:
	div.u64 	%rd373, %rd385, %rd7;
	mul.lo.s64 	%rd148, %rd373, %rd7;
	sub.s64 	%rd388, %rd385, %rd148;
$L__BB0_51:
	mul.wide.u32 	%rd149, %r279, 4;
	add.s64 	%rd150, %rd3, %rd149;
	st.local.u32 	[%rd150], %rd388;
	add.s32 	%r280, %r280, 4;
	setp.eq.s32 	%p8, %r280, %r5;
	@%p8 bra 	$L__BB0_6;
	bra.uni 	$L__BB0_4;
$L__BB0_52:
	add.s32 	%r286, %r287, 1;
	cvt.u64.u32 	%rd245, %r287;
	add.s64 	%rd246, %rd4, %rd245;
	ld.local.u8 	%rs21, [%rd246+1];
	setp.eq.s16 	%p30, %rs21, 0;
	mov.u32 	%r287, %r286;
	@%p30 bra 	$L__BB0_53;
	bra.uni 	$L__BB0_52;
$L__BB0_53:
	ld.global.u8 	%rs22, [%rd2];
	setp.eq.s16 	%p31, %rs22, 0;
	mov.b32 	%r289, 0;
	@%p31 bra 	$L__BB0_56;
	mov.b32 	%r288, 0;
$L__BB0_55:
	add.s32 	%r289, %r288, 1;
	cvt.u64.u32 	%rd247, %r288;
	add.s64 	%rd248, %rd2, %rd247;
	ld.global.u8 	%rs23, [%rd248+1];
	setp.ne.s16 	%p32, %rs23, 0;
	mov.u32 	%r288, %r289;
	@%p32 bra 	$L__BB0_55;
$L__BB0_56:
	setp.ne.s32 	%p33, %r286, %r289;
	@%p33 bra 	$L__BB0_62;
	setp.lt.s32 	%p34, %r73, 1;
	@%p34 bra 	$L__BB0_61;
	mov.b32 	%r290, 0;
	bra.uni 	$L__BB0_60;
$L__BB0_59:
	add.s32 	%r290, %r290, 1;
	setp.eq.s32 	%p36, %r290, %r73;
	@%p36 bra 	$L__BB0_61;
$L__BB0_60:
	cvt.u64.u32 	%rd249, %r290;
	add.s64 	%rd250, %rd4, %rd249;
	ld.local.u8 	%rs24, [%rd250];
	add.s64 	%rd251, %rd2, %rd249;
	ld.global.u8 	%rs25, [%rd251];
	setp.eq.s16 	%p35, %rs24, %rs25;
	@%p35 bra 	$L__BB0_59;
	bra.uni 	$L__BB0_62;
$L__BB0_61:
	ld.param.u64 	%rd371, [_Z12crack_kernelyPciiS_PbS0__param_5];
	cvta.to.global.u64 	%rd252, %rd371;
	mov.b16 	%rs26, 1;
	st.global.u8 	[%rd252], %rs26;
$L__BB0_62:
	setp.lt.s32 	%p37, %r73, 1;
	add.s64 	%rd389, %rd389, 1;
	@%p37 bra 	$L__BB0_67;
	mov.u32 	%r291, %r73;
$L__BB0_64:
	ld.param.u32 	%r275, [_Z12crack_kernelyPciiS_PbS0__param_2];
	add.s32 	%r35, %r291, -1;
	mul.wide.u32 	%rd253, %r35, 4;
	add.s64 	%rd59, %rd3, %rd253;
	ld.local.u32 	%r36, [%rd59];
	add.s32 	%r179, %r275, -1;
	setp.ne.s32 	%p38, %r36, %r179;
	@%p38 bra 	$L__BB0_66;
	mov.b32 	%r181, 0;
	st.local.u32 	[%rd59], %r181;
	setp.gt.u32 	%p39, %r291, 1;
	mov.u32 	%r291, %r35;
	@%p39 bra 	$L__BB0_64;
	bra.uni 	$L__BB0_67;
$L__BB0_66:
	add.s32 	%r180, %r36, 1;
	st.local.u32 	[%rd59], %r180;
$L__BB0_67:
	setp.gt.u64 	%p40, %rd6, %rd389;
	@%p40 bra 	$L__BB0_22;
$L__BB0_68:
	ld.param.u64 	%rd372, [_Z12crack_kernelyPciiS_PbS0__param_5];
	cvta.to.global.u64 	%rd60, %rd372;
	ld.global.u8 	%rs27, [%rd60];
	setp.ne.s16 	%p41, %rs27, 0;
	setp.ge.u32 	%p42, %r3, %r2;
	or.pred  	%p43, %p41, %p42;
	@%p43 bra 	$L__BB0_127;
	mad.lo.s32 	%r37, %r1, 36864, %r3;
	setp.lt.s32 	%p44, %r73, 1;
	mov.b64 	%rd412, 0;
	@%p44 bra 	$L__BB0_102;
	ld.param.u32 	%r276, [_Z12crack_kernelyPciiS_PbS0__param_2];
	cvt.s64.s32 	%rd397, %r37;
	cvt.s64.s32 	%rd62, %r276;
	add.s32 	%r38, %r73, -1;
	and.b32  	%r39, %r73, 3;
	setp.lt.u32 	%p45, %r38, 3;
	mov.u32 	%r293, %r73;
	@%p45 bra 	$L__BB0_75;
	add.s32 	%r295, %r73, -2;
	and.b32  	%r182, %r73, 2147483644;
	neg.s32 	%r294, %r182;
$L__BB0_72:
	.pragma "nounroll";
	or.b64  	%rd255, %rd397, %rd62;
	and.b64  	%rd256, %rd255, -4294967296;
	setp.ne.s64 	%p46, %rd256, 0;
	@%p46 bra 	$L__BB0_106;
	cvt.u32.u64 	%r183, %rd62;
	cvt.u32.u64 	%r184, %rd397;
	div.u32 	%r185, %r184, %r183;
	mul.lo.s32 	%r186, %r185, %r183;
	sub.s32 	%r187, %r184, %r186;
	cvt.u64.u32 	%rd400, %r185;
	cvt.u64.u32 	%rd401, %r187;
	bra.uni 	$L__BB0_107;
$L__BB0_74:
	add.s32 	%r293, %r295, 2;
$L__BB0_75:
	setp.eq.s32 	%p51, %r39, 0;
	@%p51 bra 	$L__BB0_89;
	setp.eq.s32 	%p52, %r39, 1;
	@%p52 bra 	$L__BB0_84;
	or.b64  	%rd275, %rd397, %rd62;
	and.b64  	%rd276, %rd275, -4294967296;
	setp.ne.s64 	%p53, %rd276, 0;
	@%p53 bra 	$L__BB0_79;
	cvt.u32.u64 	%r206, %rd62;
	cvt.u32.u64 	%r207, %rd397;
	div.u32 	%r208, %r207, %r206;
	mul.lo.s32 	%r209, %r208, %r206;
	sub.s32 	%r210, %r207, %r209;
	cvt.u64.u32 	%rd393, %r208;
	cvt.u64.u32 	%rd394, %r210;
	bra.uni 	$L__BB0_80;
$L__BB0_79:
	div.u64 	%rd393, %rd397, %rd62;
	mul.lo.s64 	%rd277, %rd393, %rd62;
	sub.s64 	%rd394, %rd397, %rd277;
$L__BB0_80:
	add.s32 	%r211, %r293, -1;
	mul.wide.u32 	%rd278, %r211, 4;
	add.s64 	%rd279, %rd3, %rd278;
	st.local.u32 	[%rd279], %rd394;
	add.s32 	%r293, %r293, -2;
	or.b64  	%rd280, %rd393, %rd62;
	and.b64  	%rd281, %rd280, -4294967296;
	setp.ne.s64 	%p54, %rd281, 0;
	@%p54 bra 	$L__BB0_82;
	cvt.u32.u64 	%r212, %rd62;
	cvt.u32.u64 	%r213, %rd393;
	div.u32 	%r214, %r213, %r212;
	mul.lo.s32 	%r215, %r214, %r212;
	sub.s32 	%r216, %r213, %r215;
	cvt.u64.u32 	%rd397, %r214;
	cvt.u64.u32 	%rd396, %r216;
	bra.uni 	$L__BB0_83;
$L__BB0_82:
	div.u64 	%rd397, %rd393, %rd62;
	mul.lo.s64 	%rd282, %rd397, %rd62;
	sub.s64 	%rd396, %rd393, %rd282;
$L__BB0_83:
	mul.wide.u32 	%rd283, %r293, 4;
	add.s64 	%rd284, %rd3, %rd283;
	st.local.u32 	[%rd284], %rd396;
$L__BB0_84:
	and.b32  	%r217, %r73, 1;
	setp.eq.b32 	%p55, %r217, 1;
	not.pred 	%p56, %p55;
	@%p56 bra 	$L__BB0_89;
	or.b64  	%rd285, %rd397, %rd62;
	and.b64  	%rd286, %rd285, -4294967296;
	setp.ne.s64 	%p57, %rd286, 0;
	@%p57 bra 	$L__BB0_87;
	cvt.u32.u64 	%r218, %rd62;
	cvt.u32.u64 	%r219, %rd397;
	rem.u32 	%r220, %r219, %r218;
	cvt.u64.u32 	%rd398, %r220;
	bra.uni 	$L__BB0_88;
$L__BB0_87:
	rem.u64 	%rd398, %rd397, %rd62;
$L__BB0_88:
	add.s32 	%r221, %r293, -1;
	mul.wide.u32 	%rd287, %r221, 4;
	add.s64 	%rd288, %rd3, %rd287;
	st.local.u32 	[%rd288], %rd398;
$L__BB0_89:
	and.b32  	%r46, %r73, 15;
	setp.lt.u32 	%p58, %r38, 15;
	mov.b32 	%r297, 0;
	@%p58 bra 	$L__BB0_92;
	and.b32  	%r297, %r73, 2147483632;
	neg.s32 	%r296, %r297;
	add.s64 	%rd408, %rd3, 32;
	mov.u64 	%rd409, %rd4;
$L__BB0_91:
	.pragma "nounroll";
	ld.local.v4.u32 	{%r223, %r224, %r225, %r226}, [%rd408+-32];
	cvt.s64.s32 	%rd289, %r223;
	add.s64 	%rd290, %rd1, %rd289;
	cvt.s64.s32 	%rd291, %r224;
	add.s64 	%rd292, %rd1, %rd291;
	cvt.s64.s32 	%rd293, %r225;
	add.s64 	%rd294, %rd1, %rd293;
	cvt.s64.s32 	%rd295, %r226;
	add.s64 	%rd296, %rd1, %rd295;
	ld.local.v4.u32 	{%r227, %r228, %r229, %r230}, [%rd408+-16];
	cvt.s64.s32 	%rd297, %r227;
	add.s64 	%rd298, %rd1, %rd297;
	cvt.s64.s32 	%rd299, %r228;
	add.s64 	%rd300, %rd1, %rd299;
	cvt.s64.s32 	%rd301, %r229;
	add.s64 	%rd302, %rd1, %rd301;
	cvt.s64.s32 	%rd303, %r230;
	add.s64 	%rd304, %rd1, %rd303;
	ld.local.v4.u32 	{%r231, %r232, %r233, %r234}, [%rd408];
	cvt.s64.s32 	%rd305, %r231;
	add.s64 	%rd306, %rd1, %rd305;
	cvt.s64.s32 	%rd307, %r232;
	add.s64 	%rd308, %rd1, %rd307;
	cvt.s64.s32 	%rd309, %r233;
	add.s64 	%rd310, %rd1, %rd309;
	cvt.s64.s32 	%rd311, %r234;
	add.s64 	%rd312, %rd1, %rd311;
	ld.local.v4.u32 	{%r235, %r236, %r237, %r238}, [%rd408+16];
	cvt.s64.s32 	%rd313, %r235;
	add.s64 	%rd314, %rd1, %rd313;
	cvt.s64.s32 	%rd315, %r236;
	add.s64 	%rd316, %rd1, %rd315;
	cvt.s64.s32 	%rd317, %r237;
	add.s64 	%rd318, %rd1, %rd317;
	cvt.s64.s32 	%rd319, %r238;
	add.s64 	%rd320, %rd1, %rd319;
	ld.global.u8 	%r239, [%rd320];
	ld.global.u8 	%r240, [%rd318];
	prmt.b32 	%r241, %r240, %r239, 0x3340U;
	ld.global.u8 	%r242, [%rd316];
	ld.global.u8 	%r243, [%rd314];
	prmt.b32 	%r244, %r243, %r242, 0x3340U;
	prmt.b32 	%r245, %r244, %r241, 0x5410U;
	ld.global.u8 	%r246, [%rd312];
	ld.global.u8 	%r247, [%rd310];
	prmt.b32 	%r248, %r247, %r246, 0x3340U;
	ld.global.u8 	%r249, [%rd308];
	ld.global.u8 	%r250, [%rd306];
	prmt.b32 	%r251, %r250, %r249, 0x3340U;
	prmt.b32 	%r252, %r251, %r248, 0x5410U;
	ld.global.u8 	%r253, [%rd304];
	ld.global.u8 	%r254, [%rd302];
	prmt.b32 	%r255, %r254, %r253, 0x3340U;
	ld.global.u8 	%r256, [%rd300];
	ld.global.u8 	%r257, [%rd298];
	prmt.b32 	%r258, %r257, %r256, 0x3340U;
	prmt.b32 	%r259, %r258, %r255, 0x5410U;
	ld.global.u8 	%r260, [%rd296];
	ld.global.u8 	%r261, [%rd294];
	prmt.b32 	%r262, %r261, %r260, 0x3340U;
	ld.global.u8 	%r263, [%rd292];
	ld.global.u8 	%r264, [%rd290];
	prmt.b32 	%r265, %r264, %r263, 0x3340U;
	prmt.b32 	%r266, %r265, %r262, 0x5410U;
	st.local.v4.b32 	[%rd409], {%r266, %r259, %r252, %r245};
	add.s32 	%r296, %r296, 16;
	add.s64 	%rd409, %rd409, 16;
	add.s64 	%rd408, %rd408, 64;
	setp.ne.s32 	%p59, %r296, 0;
	@%p59 bra 	$L__BB0_91;
$L__BB0_92:
	setp.eq.s32 	%p60, %r46, 0;
	@%p60 bra 	$L__BB0_101;
	and.b32  	%r56, %r73, 7;
	setp.lt.u32 	%p61, %r46, 8;
	@%p61 bra 	$L__BB0_95;
	cvt.u64.u32 	%rd321, %r297;
	mul.wide.u32 	%rd322, %r297, 4;
	add.s64 	%rd323, %rd3, %rd322;
	ld.local.s32 	%rd324, [%rd323];
	add.s64 	%rd325, %rd1, %rd324;
	ld.global.u8 	%rs28, [%rd325];
	add.s64 	%rd326, %rd4, %rd321;
	st.local.u8 	[%rd326], %rs28;
	ld.local.s32 	%rd327, [%rd323+4];
	add.s64 	%rd328, %rd1, %rd327;
	ld.global.u8 	%rs29, [%rd328];
	st.local.u8 	[%rd326+1], %rs29;
	ld.local.s32 	%rd329, [%rd323+8];
	add.s64 	%rd330, %rd1, %rd329;
	ld.global.u8 	%rs30, [%rd330];
	st.local.u8 	[%rd326+2], %rs30;
	ld.local.s32 	%rd331, [%rd323+12];
	add.s64 	%rd332, %rd1, %rd331;
	ld.global.u8 	%rs31, [%rd332];
	st.local.u8 	[%rd326+3], %rs31;
	ld.local.s32 	%rd333, [%rd323+16];
	add.s64 	%rd334, %rd1, %rd333;
	ld.global.u8 	%rs32, [%rd334];
	st.local.u8 	[%rd326+4], %rs32;
	ld.local.s32 	%rd335, [%rd323+20];
	add.s64 	%rd336, %rd1, %rd335;
	ld.global.u8 	%rs33, [%rd336];
	st.local.u8 	[%rd326+5], %rs33;
	ld.local.s32 	%rd337, [%rd323+24];
	add.s64 	%rd338, %rd1, %rd337;
	ld.global.u8 	%rs34, [%rd338];
	st.local.u8 	[%rd326+6], %rs34;
	ld.local.s32 	%rd339, [%rd323+28];
	add.s64 	%rd340, %rd1, %rd339;
	ld.global.u8 	%rs35, [%rd340];
	st.local.u8 	[%rd326+7], %rs35;
	add.s32 	%r297, %r297, 8;
$L__BB0_95:
	setp.eq.s32 	%p62, %r56, 0;
	@%p62 bra 	$L__BB0_101;
	setp.lt.u32 	%p63, %r56, 4;
	@%p63 bra 	$L__BB0_98;
	cvt.u64.u32 	%rd341, %r297;
	mul.wide.u32 	%rd342, %r297, 4;
	add.s64 	%rd343, %rd3, %rd342;
	ld.local.s32 	%rd344, [%rd343];
	add.s64 	%rd345, %rd1, %rd344;
	ld.global.u8 	%rs36, [%rd345];
	add.s64 	%rd346, %rd4, %rd341;
	st.local.u8 	[%rd346], %rs36;
	ld.local.s32 	%rd347, [%rd343+4];
	add.s64 	%rd348, %rd1, %rd347;
	ld.global.u8 	%rs37, [%rd348];
	st.local.u8 	[%rd346+1], %rs37;
	ld.local.s32 	%rd349, [%rd343+8];
	add.s64 	%rd350, %rd1, %rd349;
	ld.global.u8 	%rs38, [%rd350];
	st.local.u8 	[%rd346+2], %rs38;
	ld.local.s32 	%rd351, [%rd343+12];
	add.s64 	%rd352, %rd1, %rd351;
	ld.global.u8 	%rs39, [%rd352];
	st.local.u8 	[%rd346+3], %rs39;
	add.s32 	%r297, %r297, 4;
$L__BB0_98:
	setp.eq.s32 	%p64, %r39, 0;
	@%p64 bra 	$L__BB0_101;
	cvt.u64.u32 	%rd353, %r297;
	add.s64 	%rd411, %rd4, %rd353;
	mul.wide.u32 	%rd354, %r297, 4;
	add.s64 	%rd410, %rd3, %rd354;
	neg.s32 	%r300, %r39;
$L__BB0_100:
	.pragma "nounroll";
	ld.local.s32 	%rd355, [%rd410];
	add.s64 	%rd356, %rd1, %rd355;
	ld.global.u8 	%rs40, [%rd356];
	st.local.u8 	[%rd411], %rs40;
	add.s64 	%rd411, %rd411, 1;
	add.s64 	%rd410, %rd410, 4;
	add.s32 	%r300, %r300, 1;
	setp.ne.s32 	%p65, %r300, 0;
	@%p65 bra 	$L__BB0_100;
$L__BB0_101:
	cvt.u64.u32 	%rd412, %r73;
$L__BB0_102:
	add.s64 	%rd357, %rd4, %rd412;
	mov.b16 	%rs41, 0;
	st.local.u8 	[%rd357], %rs41;
	setp.eq.s16 	%p66, %rs1, 0;
	@%p66 bra 	$L__BB0_104;
	add.u64 	%rd358, %SP, 320;
	add.u64 	%rd359, %SPL, 320;
	add.u64 	%rd360, %SP, 256;
	st.local.u64 	[%rd359], %rd360;
	mov.u64 	%rd361, $str$1;
	cvta.global.u64 	%rd362, %rd361;
	{ // callseq 1, 0
	.param .b64 param0;
	st.param.b64 	[param0], %rd362;
	.param .b64 param1;
	st.param.b64 	[param1], %rd358;
	.param .b32 retval0;
	call.uni (retval0), 
	vprintf, 
	(
	param0, 
	param1
	);
	ld.param.b32 	%r267, [retval0];
	} // callseq 1
$L__BB0_104:
	ld.local.u8 	%rs43, [%rd4];
	setp.eq.s16 	%p67, %rs43, 0;
	mov.b32 	%r301, 0;
	@%p67 bra 	$L__BB0_118;
	mov.b32 	%r302, 0;
	bra.uni 	$L__BB0_117;
$L__BB0_106:
	div.u64 	%rd400, %rd397, %rd62;
	mul.lo.s64 	%rd257, %rd400, %rd62;
	sub.s64 	%rd401, %rd397, %rd257;
$L__BB0_107:
	add.s32 	%r188, %r295, 1;
	mul.wide.u32 	%rd258, %r188, 4;
	add.s64 	%rd259, %rd3, %rd258;
	st.local.u32 	[%rd259], %rd401;
	or.b64  	%rd260, %rd400, %rd62;
	and.b64  	%rd261, %rd260, -4294967296;
	setp.ne.s64 	%p47, %rd261, 0;
	@%p47 bra 	$L__BB0_109;
	cvt.u32.u64 	%r189, %rd62;
	cvt.u32.u64 	%r190, %rd400;
	div.u32 	%r191, %r190, %r189;
	mul.lo.s32 	%r192, %r191, %r189;
	sub.s32 	%r193, %r190, %r192;
	cvt.u64.u32 	%rd402, %r191;
	cvt.u64.u32 	%rd403, %r193;
	bra.uni 	$L__BB0_110;
$L__BB0_109:
	div.u64 	%rd402, %rd400, %rd62;
	mul.lo.s64 	%rd262, %rd402, %rd62;
	sub.s64 	%rd403, %rd400, %rd262;
$L__BB0_110:
	mul.wide.u32 	%rd263, %r295, 4;
	add.s64 	%rd264, %rd3, %rd263;
	st.local.u32 	[%rd264], %rd403;
	or.b64  	%rd265, %rd402, %rd62;
	and.b64  	%rd266, %rd265, -4294967296;
	setp.ne.s64 	%p48, %rd266, 0;
	@%p48 bra 	$L__BB0_112;
	cvt.u32.u64 	%r194, %rd62;
	cvt.u32.u64 	%r195, %rd402;
	div.u32 	%r196, %r195, %r194;
	mul.lo.s32 	%r197, %r196, %r194;
	sub.s32 	%r198, %r195, %r197;
	cvt.u64.u32 	%rd404, %r196;
	cvt.u64.u32 	%rd405, %r198;
	bra.uni 	$L__BB0_113;
$L__BB0_112:
	div.u64 	%rd404, %rd402, %rd62;
	mul.lo.s64 	%rd267, %rd404, %rd62;
	sub.s64 	%rd405, %rd402, %rd267;
$L__BB0_113:
	add.s32 	%r199, %r295, -1;
	mul.wide.u32 	%rd268, %r199, 4;
	add.s64 	%rd269, %rd3, %rd268;
	st.local.u32 	[%rd269], %rd405;
	or.b64  	%rd270, %rd404, %rd62;
	and.b64  	%rd271, %rd270, -4294967296;
	setp.ne.s64 	%p49, %rd271, 0;
	@%p49 bra 	$L__BB0_115;
	cvt.u32.u64 	%r200, %rd62;
	cvt.u32.u64 	%r201, %rd404;
	div.u32 	%r202, %r201, %r200;
	mul.lo.s32 	%r203, %r202, %r200;
	sub.s32 	%r204, %r201, %r203;
	cvt.u64.u32 	%rd397, %r202;
	cvt.u64.u32 	%rd407, %r204;
	bra.uni 	$L__BB0_116;
$L__BB0_115:
	div.u64 	%rd397, %rd404, %rd62;
	mul.lo.s64 	%rd272, %rd397, %rd62;
	sub.s64 	%rd407, %rd404, %rd272;
$L__BB0_116:
	add.s32 	%r205, %r295, -2;
	mul.wide.u32 	%rd273, %r205, 4;
	add.s64 	%rd274, %rd3, %rd273;
	st.local.u32 	[%rd274], %rd407;
	add.s32 	%r295, %r295, -4;
	add.s32 	%r294, %r294, 4;
	setp.eq.s32 	%p50, %r294, 0;
	@%p50 bra 	$L__BB0_74;
	bra.uni 	$L__BB0_72;
$L__BB0_117:
	add.s32 	%r301, %r302, 1;
	cvt.u64.u32 	%rd363, %r302;
	add.s64 	%rd364, %rd4, %rd363;
	ld.local.u8 	%rs44, [%rd364+1];
	setp.eq.s16 	%p68, %rs44, 0;
	mov.u32 	%r302, %r301;
	@%p68 bra 	$L__BB0_118;
	bra.uni 	$L__BB0_117;
$L__BB0_118:
	ld.global.u8 	%rs45, [%rd2];
	setp.eq.s16 	%p69, %rs45, 0;
	mov.b32 	%r304, 0;
	@%p69 bra 	$L__BB0_121;
	mov.b32 	%r303, 0;
$L__BB0_120:
	add.s32 	%r304, %r303, 1;
	cvt.u64.u32 	%rd365, %r303;
	add.s64 	%rd366, %rd2, %rd365;
	ld.global.u8 	%rs46, [%rd366+1];
	setp.ne.s16 	%p70, %rs46, 0;
	mov.u32 	%r303, %r304;
	@%p70 bra 	$L__BB0_120;
$L__BB0_121:
	setp.ne.s32 	%p71, %r301, %r304;
	@%p71 bra 	$L__BB0_127;
	setp.lt.s32 	%p72, %r73, 1;
	@%p72 bra 	$L__BB0_126;
	mov.b32 	%r305, 0;
	bra.uni 	$L__BB0_125;
$L__BB0_124:
	add.s32 	%r305, %r305, 1;
	setp.eq.s32 	%p74, %r305, %r73;
	@%p74 bra 	$L__BB0_126;
$L__BB0_125:
	cvt.u64.u32 	%rd367, %r305;
	add.s64 	%rd368, %rd4, %rd367;
	ld.local.u8 	%rs47, [%rd368];
	add.s64 	%rd369, %rd2, %rd367;
	ld.global.u8 	%rs48, [%rd369];
	setp.eq.s16 	%p73, %rs47, %rs48;
	@%p73 bra 	$L__BB0_124;
	bra.uni 	$L__BB0_127;
$L__BB0_126:
	mov.b16 	%rs49, 1;
	st.global.u8 	[%rd60], %rs49;
$L__BB0_127:
	ret;

}


// ===== COMPILED SASS (sm_100) =====

	.target	sm_100

	.elftype	@"ET_EXEC"


//--------------------- .note.nv.tkinfo           --------------------------
	.section	.note.nv.tkinfo,"",@"SHT_NOTE"
	.sectionflags	@"SHF_NOTE_NV_TKINFO"
	.tkinfo
        /*0018*/ 	.word	0x00000002
        /*0030*/ 	.string	""
        /*0030*/ 	.string	"ptxas"
        /*0030*/ 	.string	"Cuda compilation tools, release 13.0, V13.0.88"
        /*0030*/ 	.string	"Build cuda_13.0.r13.0/compiler.36424714_0"
        /*0030*/ 	.string	"-arch sm_100 -m 64 "



//--------------------- .note.nv.cuinfo           --------------------------
	.section	.note.nv.cuinfo,"",@"SHT_NOTE"
	.sectionflags	@"SHF_NOTE_NV_CUINFO"
        /*0018*/ 	.short	0x0002
        /*001a*/ 	.short	0x0064
        /*001c*/ 	.short	0x0082
	.zero		2


//--------------------- .nv.info                  --------------------------
	.section	.nv.info,"",@"SHT_CUDA_INFO"
	.align	4


	//----- nvinfo : EIATTR_REGCOUNT
	.align		4
        /*0000*/ 	.byte	0x04, 0x2f
        /*0002*/ 	.short	(.L_3 - .L_2)
	.align		4
.L_2:
        /*0004*/ 	.word	index@(_Z12crack_kernelyPciiS_PbS0_)
        /*0008*/ 	.word	0x00000026


	//----- nvinfo : EIATTR_FRAME_SIZE
	.align		4
.L_3:
        /*000c*/ 	.byte	0x04, 0x11
        /*000e*/ 	.short	(.L_5 - .L_4)
	.align		4
.L_4:
        /*0010*/ 	.word	index@($__internal_1_$__cuda_sm20_rem_u64)
        /*0014*/ 	.word	0x00000150


	//----- nvinfo : EIATTR_FRAME_SIZE
	.align		4
.L_5:
        /*0018*/ 	.byte	0x04, 0x11
        /*001a*/ 	.short	(.L_7 - .L_6)
	.align		4
.L_6:
        /*001c*/ 	.word	index@($__internal_0_$__cuda_sm20_div_u64)
        /*0020*/ 	.word	0x00000150


	//----- nvinfo : EIATTR_FRAME_SIZE
	.align		4
.L_7:
        /*0024*/ 	.byte	0x04, 0x11
        /*0026*/ 	.short	(.L_9 - .L_8)
	.align		4
.L_8:
        /*0028*/ 	.word	index@(_Z12crack_kernelyPciiS_PbS0_)
        /*002c*/ 	.word	0x00000150


	//----- nvinfo : EIATTR_MIN_STACK_SIZE
	.align		4
.L_9:
        /*0030*/ 	.byte	0x04, 0x12
        /*0032*/ 	.short	(.L_11 - .L_10)
	.align		4
.L_10:
        /*0034*/ 	.word	index@(_Z12crack_kernelyPciiS_PbS0_)
        /*0038*/ 	.word	0x00000150
.L_11:


//--------------------- .nv.compat                --------------------------
	.section	.nv.compat,"",@"SHT_CUDA_COMPAT_INFO"
	.align	4
        /*0000*/ 	.byte	0x02, 0x09, 0x00, 0x00, 0x02, 0x02, 0x01, 0x00, 0x02, 0x05, 0x05, 0x00, 0x03, 0x07, 0x01, 0x01
        /*0010*/ 	.byte	0x02, 0x03, 0x00, 0x00, 0x02, 0x06, 0x01, 0x00, 0x04, 0x0b, 0x08, 0x00, 0x09, 0x00, 0x00, 0x00
        /*0020*/ 	.byte	0x00, 0x00, 0x00, 0x00


//--------------------- .nv.info._Z12crack_kernelyPciiS_PbS0_ --------------------------
	.section	.nv.info._Z12crack_kernelyPciiS_PbS0_,"",@"SHT_CUDA_INFO"
	.sectionflags	@""
	.align	4


	//----- nvinfo : EIATTR_CUDA_API_VERSION
	.align		4
        /*0000*/ 	.byte	0x04, 0x37
        /*0002*/ 	.short	(.L_13 - .L_12)
.L_12:
        /*0004*/ 	.word	0x00000082


	//----- nvinfo : EIATTR_KPARAM_INFO
	.align		4
.L_13:
        /*0008*/ 	.byte	0x04, 0x17
        /*000a*/ 	.short	(.L_15 - .L_14)
.L_14:
        /*000c*/ 	.word	0x00000000
        /*0010*/ 	.short	0x0006
        /*0012*/ 	.short	0x0028
        /*0014*/ 	.byte	0x00, 0xf5, 0x21, 0x00


	//----- nvinfo : EIATTR_KPARAM_INFO
	.align		4
.L_15:
        /*0018*/ 	.byte	0x04, 0x17
        /*001a*/ 	.short	(.L_17 - .L_16)
.L_16:
        /*001c*/ 	.word	0x00000000
        /*0020*/ 	.short	0x0005
        /*0022*/ 	.short	0x0020
        /*0024*/ 	.byte	0x00, 0xf5, 0x21, 0x00


	//----- nvinfo : EIATTR_KPARAM_INFO
	.align		4
.L_17:
        /*0028*/ 	.byte	0x04, 0x17
        /*002a*/ 	.short	(.L_19 - .L_18)
.L_18:
        /*002c*/ 	.word	0x00000000
        /*0030*/ 	.short	0x0004
        /*0032*/ 	.short	0x0018
        /*0034*/ 	.byte	0x00, 0xf5, 0x21, 0x00


	//----- nvinfo : EIATTR_KPARAM_INFO
	.align		4
.L_19:
        /*0038*/ 	.byte	0x04, 0x17
        /*003a*/ 	.short	(.L_21 - .L_20)
.L_20:
        /*003c*/ 	.word	0x00000000
        /*0040*/ 	.short	0x0003
        /*0042*/ 	.short	0x0014
        /*0044*/ 	.byte	0x00, 0xf0, 0x11, 0x00


	//----- nvinfo : EIATTR_KPARAM_INFO
	.align		4
.L_21:
        /*0048*/ 	.byte	0x04, 0x17
        /*004a*/ 	.short	(.L_23 - .L_22)
.L_22:
        /*004c*/ 	.word	0x00000000
        /*0050*/ 	.short	0x0002
        /*0052*/ 	.short	0x0010
        /*0054*/ 	.byte	0x00, 0xf0, 0x11, 0x00


	//----- nvinfo : EIATTR_KPARAM_INFO
	.align		4
.L_23:
        /*0058*/ 	.byte	0x04, 0x17
        /*005a*/ 	.short	(.L_25 - .L_24)
.L_24:
        /*005c*/ 	.word	0x00000000
        /*0060*/ 	.short	0x0001
        /*0062*/ 	.short	0x0008
        /*0064*/ 	.byte	0x00, 0xf5, 0x21, 0x00


	//----- nvinfo : EIATTR_KPARAM_INFO
	.align		4
.L_25:
        /*0068*/ 	.byte	0x04, 0x17
        /*006a*/ 	.short	(.L_27 - .L_26)
.L_26:
        /*006c*/ 	.word	0x00000000
        /*0070*/ 	.short	0x0000
        /*0072*/ 	.short	0x0000
        /*0074*/ 	.byte	0x00, 0xf0, 0x21, 0x00


	//----- nvinfo : EIATTR_SPARSE_MMA_MASK
	.align		4
.L_27:
        /*0078*/ 	.byte	0x03, 0x50
        /*007a*/ 	.short	0x0000


	//----- nvinfo : EIATTR_MAXREG_COUNT
	.align		4
        /*007c*/ 	.byte	0x03, 0x1b
        /*007e*/ 	.short	0x00ff


	//----- nvinfo : EIATTR_EXTERNS
	.align		4
        /*0080*/ 	.byte	0x04, 0x0f
        /*0082*/ 	.short	(.L_29 - .L_28)


	//   ....[0]....
	.align		4
.L_28:
        /*0084*/ 	.word	index@(vprintf)


	//----- nvinfo : EIATTR_MERCURY_ISA_VERSION
	.align		4
.L_29:
        /*0088*/ 	.byte	0x03, 0x5f
        /*008a*/ 	.short	0x0101


	//----- nvinfo : EIATTR_VRC_CTA_INIT_COUNT
	.align		4
        /*008c*/ 	.byte	0x02, 0x4a
	.zero		1
	.zero		1


	//----- nvinfo : EIATTR_SYSCALL_OFFSETS
	.align		4
        /*0090*/ 	.byte	0x04, 0x46
        /*0092*/ 	.short	(.L_31 - .L_30)


	//   ....[0]....
.L_30:
        /*0094*/ 	.word	0x00002290


	//   ....[1]....
        /*0098*/ 	.word	0x000047f0


	//----- nvinfo : EIATTR_EXIT_INSTR_OFFSETS
	.align		4
.L_31:
        /*009c*/ 	.byte	0x04, 0x1c
        /*009e*/ 	.short	(.L_33 - .L_32)


	//   ....[0]....
.L_32:
        /*00a0*/ 	.word	0x00002940


	//   ....[1]....
        /*00a4*/ 	.word	0x000049f0


	//   ....[2]....
        /*00a8*/ 	.word	0x00004af0


	//   ....[3]....
        /*00ac*/ 	.word	0x00004b50


	//----- nvinfo : EIATTR_CRS_STACK_SIZE
	.align		4
.L_33:
        /*00b0*/ 	.byte	0x04, 0x1e
        /*00b2*/ 	.short	(.L_35 - .L_34)
.L_34:
        /*00b4*/ 	.word	0x00000000


	//----- nvinfo : EIATTR_CBANK_PARAM_SIZE
	.align		4
.L_35:
        /*00b8*/ 	.byte	0x03, 0x19
        /*00ba*/ 	.short	0x0030


	//----- nvinfo : EIATTR_PARAM_CBANK
	.align		4
        /*00bc*/ 	.byte	0x04, 0x0a
        /*00be*/ 	.short	(.L_37 - .L_36)
	.align		4
.L_36:
        /*00c0*/ 	.word	index@(.nv.constant0._Z12crack_kernelyPciiS_PbS0_)
        /*00c4*/ 	.short	0x0380
        /*00c6*/ 	.short	0x0030


	//----- nvinfo : EIATTR_SW_WAR
	.align		4
.L_37:
        /*00c8*/ 	.byte	0x04, 0x36
        /*00ca*/ 	.short	(.L_39 - .L_38)
.L_38:
        /*00cc*/ 	.word	0x00000008
.L_39:


//--------------------- .nv.callgraph             --------------------------
	.section	.nv.callgraph,"",@"SHT_CUDA_CALLGRAPH"
	.align	4
	.sectionentsize	8
	.align		4
        /*0000*/ 	.word	0x00000000
	.align		4
        /*0004*/ 	.word	0xffffffff
	.align		4
        /*0008*/ 	.word	index@(_Z12crack_kernelyPciiS_PbS0_)
	.align		4
        /*000c*/ 	.word	index@(vprintf)
	.align		4
        /*0010*/ 	.word	0x00000000
	.align		4
        /*0014*/ 	.word	0xfffffffe
	.align		4
        /*0018*/ 	.word	0x00000000
	.align		4
        /*001c*/ 	.word	0xfffffffd
	.align		4
        /*0020*/ 	.word	0x00000000
	.align		4
        /*0024*/ 	.word	0xfffffffc


//--------------------- .nv.constant4             --------------------------
	.section	.nv.constant4,"a",@progbits
	.align	8
	.align		8
.nv.constant4:
        /*0000*/ 	.dword	vprintf
	.align		8
        /*0008*/ 	.dword	$str
	.align		8
        /*0010*/ 	.dword	$str$1


//--------------------- .text._Z12crack_kernelyPciiS_PbS0_ --------------------------
	.section	.text._Z12crack_kernelyPciiS_PbS0_,"ax",@progbits
	.align	128
        .global         _Z12crack_kernelyPciiS_PbS0_
        .type           _Z12crack_kernelyPciiS_PbS0_,@function
        .size           _Z12crack_kernelyPciiS_PbS0_,(.L_x_93 - _Z12crack_kernelyPciiS_PbS0_)
        .other          _Z12crack_kernelyPciiS_PbS0_,@"STO_CUDA_ENTRY STV_DEFAULT"
_Z12crack_kernelyPciiS_PbS0_:
.text._Z12crack_kernelyPciiS_PbS0_:
[----:B------:R-:W0:Y:S08]  /*0000*/  LDC R1, c[0x0][0x37c] ;  /* 0x0000df00ff017b82 */ /* 0x000e300000000800 */
[----:B------:R-:W1:Y:S01]  /*0010*/  LDC.64 R10, c[0x0][0x380] ;  /* 0x0000e000ff0a7b82 */ /* 0x000e620000000a00 */
[----:B------:R-:W2:Y:S01]  /*0020*/  S2R R18, SR_TID.X ;  /* 0x0000000000127919 */ /* 0x000ea20000002100 */
[----:B------:R-:W3:Y:S01]  /*0030*/  LDCU.64 UR36, c[0x0][0x358] ;  /* 0x00006b00ff2477ac */ /* 0x000ee20008000a00 */
[----:B0-----:R-:W-:-:S05]  /*0040*/  VIADD R1, R1, 0xfffffeb0 ;  /* 0xfffffeb001017836 */ /* 0x001fca0000000000 */
[----:B------:R-:W3:Y:S08]  /*0050*/  LDC.64 R2, c[0x0][0x3a8] ;  /* 0x0000ea00ff027b82 */ /* 0x000ef00000000a00 */
[----:B------:R-:W0:Y:S01]  /*0060*/  S2UR UR4, SR_CTAID.X ;  /* 0x00000000000479c3 */ /* 0x000e220000002500 */
[----:B------:R-:W4:Y:S01]  /*0070*/  LDCU UR5, c[0x0][0x2f8] ;  /* 0x00005f00ff0577ac */ /* 0x000f220008000800 */
[----:B------:R-:W2:Y:S01]  /*0080*/  LDCU UR6, c[0x0][0x2fc] ;  /* 0x00005f80ff0677ac */ /* 0x000ea20008000800 */
[----:B-1----:R-:W-:Y:S01]  /*0090*/  IMAD.WIDE.U32 R4, R11, -0x71c71c71, RZ ;  /* 0x8e38e38f0b047825 */ /* 0x002fe200078e00ff */
[----:B------:R-:W1:Y:S01]  /*00a0*/  LDCU UR40, c[0x0][0x390] ;  /* 0x00007200ff2877ac */ /* 0x000e620008000800 */
[----:B------:R-:W0:Y:S02]  /*00b0*/  LDCU UR41, c[0x0][0x390] ;  /* 0x00007200ff2977ac */ /* 0x000e240008000800 */
[C---:B------:R-:W-:Y:S01]  /*00c0*/  IMAD.WIDE.U32 R6, P0, R10.reuse, -0x1c71c71d, R4 ;  /* 0xe38e38e30a067825 */ /* 0x040fe20007800004 */
[----:B---3--:R3:W5:Y:S03]  /*00d0*/  LDG.E.U8 R19, desc[UR36][R2.64] ;  /* 0x0000002402137981 */ /* 0x008766000c1e1100 */
[----:B------:R-:W-:Y:S01]  /*00e0*/  IMAD.WIDE.U32 R4, R10, -0x71c71c71, RZ ;  /* 0x8e38e38f0a047825 */ /* 0x000fe200078e00ff */
[----:B----4-:R-:W-:-:S03]  /*00f0*/  IADD3 R16, P1, PT, R1, UR5, RZ ;  /* 0x0000000501107c10 */ /* 0x010fc6000ff3e0ff */
[----:B------:R-:W-:Y:S01]  /*0100*/  IMAD.X R9, RZ, RZ, RZ, P0 ;  /* 0x000000ffff097224 */ /* 0x000fe200000e06ff */
[----:B------:R-:W-:Y:S01]  /*0110*/  IADD3 RZ, P0, PT, R5, R6, RZ ;  /* 0x0000000605ff7210 */ /* 0x000fe20007f1e0ff */
[----:B------:R-:W-:Y:S01]  /*0120*/  IMAD.MOV.U32 R8, RZ, RZ, R7 ;  /* 0x000000ffff087224 */ /* 0x000fe200078e0007 */
[----:B0-----:R-:W-:Y:S01]  /*0130*/  USHF.L.U32 UR4, UR4, 0xa, URZ ;  /* 0x0000000a04047899 */ /* 0x001fe200080006ff */
[----:B------:R-:W-:Y:S02]  /*0140*/  VIADD R17, R1, 0x100 ;  /* 0x0000010001117836 */ /* 0x000fe40000000000 */
[----:B---3--:R-:W-:-:S03]  /*0150*/  IMAD.WIDE.U32.X R2, R11, -0x1c71c71d, R8, P0 ;  /* 0xe38e38e30b027825 */ /* 0x008fc600000e0408 */
[----:B--2---:R-:W-:Y:S02]  /*0160*/  LOP3.LUT R18, R18, UR4, RZ, 0xfc, !PT ;  /* 0x0000000412127c12 */ /* 0x004fe4000f8efcff */
[----:B------:R-:W-:Y:S02]  /*0170*/  SHF.R.U64 R3, R2, 0xf, R3 ;  /* 0x0000000f02037819 */ /* 0x000fe40000001203 */
[----:B------:R-:W-:Y:S02]  /*0180*/  IADD3.X R2, PT, PT, RZ, UR6, RZ, P1, !PT ;  /* 0x00000006ff027c10 */ /* 0x000fe40008ffe4ff */
[----:B------:R-:W-:Y:S01]  /*0190*/  ISETP.GE.AND P0, PT, R3, 0x1, PT ;  /* 0x000000010300780c */ /* 0x000fe20003f06270 */
[----:B------:R-:W-:Y:S01]  /*01a0*/  IMAD R22, R18, R3, RZ ;  /* 0x0000000312167224 */ /* 0x000fe200078e02ff */
[----:B------:R-:W-:-:S04]  /*01b0*/  SHF.R.S32.HI R8, RZ, 0x1f, R3 ;  /* 0x0000001fff087819 */ /* 0x000fc80000011403 */
[----:B------:R-:W-:-:S04]  /*01c0*/  IADD3 R9, P2, P3, R3, -0x1, R22 ;  /* 0xffffffff03097810 */ /* 0x000fc80007b5e016 */
[----:B------:R-:W-:-:S03]  /*01d0*/  IADD3.X R8, PT, PT, R8, -0x1, RZ, P2, P3 ;  /* 0xffffffff08087810 */ /* 0x000fc600017e64ff */
[----:B-1----:R-:W-:Y:S06]  /*01e0*/  @!P0 BRA `(.L_x_0) ;  /* 0x00000024009c8947 */ /* 0x002fec0003800000 */
[----:B------:R-:W0:Y:S01]  /*01f0*/  LDCU UR5, c[0x0][0x394] ;  /* 0x00007280ff0577ac */ /* 0x000e220008000800 */
[----:B------:R-:W-:Y:S01]  /*0200*/  IMAD.MOV.U32 R23, RZ, RZ, RZ ;  /* 0x000000ffff177224 */ /* 0x000fe200078e00ff */
[----:B0-----:R-:W-:-:S09]  /*0210*/  UISETP.GE.AND UP0, UPT, UR5, 0x1, UPT ;  /* 0x000000010500788c */ /* 0x001fd2000bf06270 */
[----:B------:R-:W-:Y:S05]  /*0220*/  BRA.U !UP0, `(.L_x_1) ;  /* 0x0000001108907547 */ /* 0x000fea000b800000 */
[----:B------:R-:W0:Y:S01]  /*0230*/  LDCU UR8, c[0x0][0x390] ;  /* 0x00007200ff0877ac */ /* 0x000e220008000800 */
[----:B------:R-:W-:Y:S02]  /*0240*/  IMAD.MOV.U32 R0, RZ, RZ, R22 ;  /* 0x000000ffff007224 */ /* 0x000fe400078e0016 */
[----:B------:R-:W-:Y:S01]  /*0250*/  IMAD.MOV.U32 R7, RZ, RZ, R23 ;  /* 0x000000ffff077224 */ /* 0x000fe200078e0017 */
[----:B------:R-:W1:Y:S01]  /*0260*/  LDCU UR7, c[0x0][0x394] ;  /* 0x00007280ff0777ac */ /* 0x000e620008000800 */
[----:B------:R-:W-:Y:S02]  /*0270*/  UIADD3 UR4, UPT, UPT, UR5, -0x1, URZ ;  /* 0xffffffff05047890 */ /* 0x000fe4000fffe0ff */
[----:B------:R-:W-:Y:S02]  /*0280*/  ULOP3.LUT UR6, UR5, 0x3, URZ, 0xc0, !UPT ;  /* 0x0000000305067892 */ /* 0x000fe4000f8ec0ff */
[----:B------:R-:W-:Y:S01]  /*0290*/  UISETP.GE.U32.AND UP0, UPT, UR4, 0x3, UPT ;  /* 0x000000030400788c */ /* 0x000fe2000bf06070 */
[----:B0-----:R-:W-:Y:S01]  /*02a0*/  IMAD.U32 R5, RZ, RZ, UR8 ;  /* 0x00000008ff057e24 */ /* 0x001fe2000f8e00ff */
[----:B-1----:R-:W-:-:S04]  /*02b0*/  MOV R10, UR7 ;  /* 0x00000007000a7c02 */ /* 0x002fc80008000f00 */
[----:B------:R-:W-:-:S03]  /*02c0*/  SHF.R.S32.HI R3, RZ, 0x1f, R5 ;  /* 0x0000001fff037819 */ /* 0x000fc60000011405 */
[----:B------:R-:W-:Y:S05]  /*02d0*/  BRA.U !UP0, `(.L_x_2) ;  /* 0x0000000908987547 */ /* 0x000fea000b800000 */
[----:B------:R-:W-:Y:S01]  /*02e0*/  IMAD.MOV.U32 R0, RZ, RZ, R22 ;  /* 0x000000ffff007224 */ /* 0x000fe200078e0016 */
[----:B------:R-:W0:Y:S01]  /*02f0*/  LDCU UR8, c[0x0][0x390] ;  /* 0x00007200ff0877ac */ /* 0x000e220008000800 */
[----:B------:R-:W-:Y:S02]  /*0300*/  IMAD.MOV.U32 R7, RZ, RZ, R23 ;  /* 0x000000ffff077224 */ /* 0x000fe400078e0017 */
[----:B------:R-:W-:Y:S01]  /*0310*/  IMAD.U32 R10, RZ, RZ, UR7 ;  /* 0x00000007ff0a7e24 */ /* 0x000fe2000f8e00ff */
[----:B------:R-:W-:Y:S01]  /*0320*/  ULOP3.LUT UR5, UR5, 0x7ffffffc, URZ, 0xc0, !UPT ;  /* 0x7ffffffc05057892 */ /* 0x000fe2000f8ec0ff */
[----:B------:R-:W-:-:S11]  /*0330*/  UMOV UR4, URZ ;  /* 0x000000ff00047c82 */ /* 0x000fd60008000000 */
.L_x_15:
[----:B-1----:R-:W-:Y:S01]  /*0340*/  LOP3.LUT R4, R7, R3, RZ, 0xfc, !PT ;  /* 0x0000000307047212 */ /* 0x002fe200078efcff */
[----:B------:R-:W-:Y:S01]  /*0350*/  UIADD3 UR4, UPT, UPT, UR4, 0x4, URZ ;  /* 0x0000000404047890 */ /* 0x000fe2000fffe0ff */
[----:B------:R-:W-:Y:S02]  /*0360*/  BSSY.RECONVERGENT B0, `(.L_x_3) ;  /* 0x0000023000007945 */ /* 0x000fe40003800200 */
[----:B------:R-:W-:Y:S01]  /*0370*/  ISETP.NE.U32.AND P0, PT, R4, RZ, PT ;  /* 0x000000ff0400720c */ /* 0x000fe20003f05070 */
[----:B------:R-:W-:-:S12]  /*0380*/  UISETP.NE.AND UP0, UPT, UR4, UR5, UPT ;  /* 0x000000050400728c */ /* 0x000fd8000bf05270 */
[----:B------:R-:W-:Y:S05]  /*0390*/  @P0 BRA `(.L_x_4) ;  /* 0x00000000005c0947 */ /* 0x000fea0003800000 */
[----:B0-----:R-:W-:Y:S02]  /*03a0*/  IMAD.U32 R5, RZ, RZ, UR8 ;  /* 0x00000008ff057e24 */ /* 0x001fe4000f8e00ff */
[----:B------:R-:W-:Y:S02]  /*03b0*/  IMAD.MOV.U32 R21, RZ, RZ, RZ ;  /* 0x000000ffff157224 */ /* 0x000fe400078e00ff */
[----:B------:R-:W0:Y:S01]  /*03c0*/  I2F.U32.RP R4, R5 ;  /* 0x0000000500047306 */ /* 0x000e220000209000 */
[----:B------:R-:W-:-:S07]  /*03d0*/  ISETP.NE.U32.AND P2, PT, R5, RZ, PT ;  /* 0x000000ff0500720c */ /* 0x000fce0003f45070 */
[----:B0-----:R-:W0:Y:S02]  /*03e0*/  MUFU.RCP R4, R4 ;  /* 0x0000000400047308 */ /* 0x001e240000001000 */
[----:B0-----:R-:W-:-:S06]  /*03f0*/  IADD3 R6, PT, PT, R4, 0xffffffe, RZ ;  /* 0x0ffffffe04067810 */ /* 0x001fcc0007ffe0ff */
[----:B------:R0:W1:Y:S02]  /*0400*/  F2I.FTZ.U32.TRUNC.NTZ R7, R6 ;  /* 0x0000000600077305 */ /* 0x000064000021f000 */
[----:B0-----:R-:W-:Y:S02]  /*0410*/  IMAD.MOV.U32 R6, RZ, RZ, RZ ;  /* 0x000000ffff067224 */ /* 0x001fe400078e00ff */
[----:B-1----:R-:W-:-:S04]  /*0420*/  IMAD R11, R7, R5, RZ ;  /* 0x00000005070b7224 */ /* 0x002fc800078e02ff */
[----:B------:R-:W-:-:S04]  /*0430*/  IMAD.MOV R11, RZ, RZ, -R11 ;  /* 0x000000ffff0b7224 */ /* 0x000fc800078e0a0b */
[----:B------:R-:W-:-:S06]  /*0440*/  IMAD.HI.U32 R7, R7, R11, R6 ;  /* 0x0000000b07077227 */ /* 0x000fcc00078e0006 */
[----:B------:R-:W-:-:S04]  /*0450*/  IMAD.HI.U32 R20, R7, R0, RZ ;  /* 0x0000000007147227 */ /* 0x000fc800078e00ff */
[----:B------:R-:W-:-:S04]  /*0460*/  IMAD.MOV R12, RZ, RZ, -R20 ;  /* 0x000000ffff0c7224 */ /* 0x000fc800078e0a14 */
[----:B------:R-:W-:-:S05]  /*0470*/  IMAD R12, R5, R12, R0 ;  /* 0x0000000c050c7224 */ /* 0x000fca00078e0200 */
[----:B------:R-:W-:-:S13]  /*0480*/  ISETP.GE.U32.AND P0, PT, R12, R5, PT ;  /* 0x000000050c00720c */ /* 0x000fda0003f06070 */
[----:B------:R-:W-:Y:S01]  /*0490*/  @P0 IMAD.IADD R12, R12, 0x1, -R5 ;  /* 0x000000010c0c0824 */ /* 0x000fe200078e0a05 */
[----:B------:R-:W-:-:S04]  /*04a0*/  @P0 IADD3 R20, PT, PT, R20, 0x1, RZ ;  /* 0x0000000114140810 */ /* 0x000fc80007ffe0ff */
[----:B------:R-:W-:-:S13]  /*04b0*/  ISETP.GE.U32.AND P1, PT, R12, R5, PT ;  /* 0x000000050c00720c */ /* 0x000fda0003f26070 */
[----:B------:R-:W-:Y:S01]  /*04c0*/  @P1 VIADD R20, R20, 0x1 ;  /* 0x0000000114141836 */ /* 0x000fe20000000000 */
[----:B------:R-:W-:-:S05]  /*04d0*/  @!P2 LOP3.LUT R20, RZ, R5, RZ, 0x33, !PT ;  /* 0x00000005ff14a212 */ /* 0x000fca00078e33ff */
[----:B------:R-:W-:-:S04]  /*04e0*/  IMAD.MOV R11, RZ, RZ, -R20 ;  /* 0x000000ffff0b7224 */ /* 0x000fc800078e0a14 */
[----:B------:R-:W-:Y:S01]  /*04f0*/  IMAD R11, R5, R11, R0 ;  /* 0x0000000b050b7224 */ /* 0x000fe200078e0200 */
[----:B------:R-:W-:Y:S06]  /*0500*/  BRA `(.L_x_5) ;  /* 0x0000000000207947 */ /* 0x000fec0003800000 */
.L_x_4:
[----:B------:R-:W-:Y:S01]  /*0510*/  IMAD.MOV.U32 R5, RZ, RZ, R7 ;  /* 0x000000ffff057224 */ /* 0x000fe200078e0007 */
[----:B------:R-:W-:-:S07]  /*0520*/  MOV R4, 0x540 ;  /* 0x0000054000047802 */ /* 0x000fce0000000f00 */
[----:B0----5:R-:W-:Y:S05]  /*0530*/  CALL.REL.NOINC `($__internal_0_$__cuda_sm20_div_u64) ;  /* 0x0000004400887944 */ /* 0x021fea0003c00000 */
[----:B------:R-:W-:Y:S01]  /*0540*/  IADD3 R11, PT, PT, -R6, RZ, RZ ;  /* 0x000000ff060b7210 */ /* 0x000fe20007ffe1ff */
[----:B------:R-:W-:Y:S02]  /*0550*/  IMAD.U32 R5, RZ, RZ, UR8 ;  /* 0x00000008ff057e24 */ /* 0x000fe4000f8e00ff */
[----:B------:R-:W-:Y:S02]  /*0560*/  IMAD.MOV.U32 R20, RZ, RZ, R6 ;  /* 0x000000ffff147224 */ /* 0x000fe400078e0006 */
[----:B------:R-:W-:Y:S02]  /*0570*/  IMAD R11, R11, R5, R0 ;  /* 0x000000050b0b7224 */ /* 0x000fe400078e0200 */
[----:B------:R-:W-:-:S07]  /*0580*/  IMAD.MOV.U32 R21, RZ, RZ, R7 ;  /* 0x000000ffff157224 */ /* 0x000fce00078e0007 */
.L_x_5:
[----:B------:R-:W-:Y:S05]  /*0590*/  BSYNC.RECONVERGENT B0 ;  /* 0x0000000000007941 */ /* 0x000fea0003800200 */
.L_x_3:
[----:B------:R-:W-:Y:S01]  /*05a0*/  VIADD R0, R10, 0xffffffff ;  /* 0xffffffff0a007836 */ /* 0x000fe20000000000 */
[----:B------:R-:W-:Y:S01]  /*05b0*/  LOP3.LUT R4, R21, R3, RZ, 0xfc, !PT ;  /* 0x0000000315047212 */ /* 0x000fe200078efcff */
[----:B------:R-:W-:Y:S03]  /*05c0*/  BSSY.RECONVERGENT B0, `(.L_x_6) ;  /* 0x0000025000007945 */ /* 0x000fe60003800200 */
[----:B------:R-:W-:Y:S02]  /*05d0*/  LEA R0, R0, R1, 0x2 ;  /* 0x0000000100007211 */ /* 0x000fe400078e10ff */
[----:B------:R-:W-:-:S03]  /*05e0*/  ISETP.NE.U32.AND P0, PT, R4, RZ, PT ;  /* 0x000000ff0400720c */ /* 0x000fc60003f05070 */
[----:B------:R0:W-:Y:S10]  /*05f0*/  STL [R0], R11 ;  /* 0x0000000b00007387 */ /* 0x0001f40000100800 */
[----:B0-----:R-:W-:Y:S05]  /*0600*/  @P0 BRA `(.L_x_7) ;  /* 0x00000000005c0947 */ /* 0x001fea0003800000 */
[----:B------:R-:W0:Y:S01]  /*0610*/  I2F.U32.RP R11, R5 ;  /* 0x00000005000b7306 */ /* 0x000e220000209000 */
[----:B------:R-:W-:Y:S01]  /*0620*/  ISETP.NE.U32.AND P2, PT, R5, RZ, PT ;  /* 0x000000ff0500720c */ /* 0x000fe20003f45070 */
[----:B------:R-:W-:-:S06]  /*0630*/  HFMA2 R21, -RZ, RZ, 0, 0 ;  /* 0x00000000ff157431 */ /* 0x000fcc00000001ff */
[----:B0-----:R-:W0:Y:S02]  /*0640*/  MUFU.RCP R11, R11 ;  /* 0x0000000b000b7308 */ /* 0x001e240000001000 */
[----:B0-----:R-:W-:-:S06]  /*0650*/  VIADD R6, R11, 0xffffffe ;  /* 0x0ffffffe0b067836 */ /* 0x001fcc0000000000 */
[----:B------:R0:W1:Y:S02]  /*0660*/  F2I.FTZ.U32.TRUNC.NTZ R7, R6 ;  /* 0x0000000600077305 */ /* 0x000064000021f000 */
[----:B0-----:R-:W-:Y:S02]  /*0670*/  IMAD.MOV.U32 R6, RZ, RZ, RZ ;  /* 0x000000ffff067224 */ /* 0x001fe400078e00ff */
[----:B-1----:R-:W-:-:S04]  /*0680*/  IMAD.MOV R0, RZ, RZ, -R7 ;  /* 0x000000ffff007224 */ /* 0x002fc800078e0a07 */
[----:B------:R-:W-:-:S04]  /*0690*/  IMAD R13, R0, R5, RZ ;  /* 0x00000005000d7224 */ /* 0x000fc800078e02ff */
[----:B------:R-:W-:-:S06]  /*06a0*/  IMAD.HI.U32 R13, R7, R13, R6 ;  /* 0x0000000d070d7227 */ /* 0x000fcc00078e0006 */
[----:B------:R-:W-:-:S04]  /*06b0*/  IMAD.HI.U32 R0, R13, R20, RZ ;  /* 0x000000140d007227 */ /* 0x000fc800078e00ff */
[----:B------:R-:W-:-:S04]  /*06c0*/  IMAD.MOV R4, RZ, RZ, -R0 ;  /* 0x000000ffff047224 */ /* 0x000fc800078e0a00 */
[----:B------:R-:W-:-:S05]  /*06d0*/  IMAD R4, R5, R4, R20 ;  /* 0x0000000405047224 */ /* 0x000fca00078e0214 */
[----:B------:R-:W-:-:S13]  /*06e0*/  ISETP.GE.U32.AND P0, PT, R4, R5, PT ;  /* 0x000000050400720c */ /* 0x000fda0003f06070 */
[----:B------:R-:W-:Y:S01]  /*06f0*/  @P0 IADD3 R4, PT, PT, R4, -R5, RZ ;  /* 0x8000000504040210 */ /* 0x000fe20007ffe0ff */
[----:B------:R-:W-:-:S03]  /*0700*/  @P0 VIADD R0, R0, 0x1 ;  /* 0x0000000100000836 */ /* 0x000fc60000000000 */
[----:B------:R-:W-:-:S13]  /*0710*/  ISETP.GE.U32.AND P1, PT, R4, R5, PT ;  /* 0x000000050400720c */ /* 0x000fda0003f26070 */
[----:B------:R-:W-:Y:S01]  /*0720*/  @P1 VIADD R0, R0, 0x1 ;  /* 0x0000000100001836 */ /* 0x000fe20000000000 */
[----:B------:R-:W-:-:S05]  /*0730*/  @!P2 LOP3.LUT R0, RZ, R5, RZ, 0x33, !PT ;  /* 0x00000005ff00a212 */ /* 0x000fca00078e33ff */
[----:B------:R-:W-:-:S04]  /*0740*/  IMAD.MOV R11, RZ, RZ, -R0 ;  /* 0x000000ffff0b7224 */ /* 0x000fc800078e0a00 */
[----:B------:R-:W-:Y:S02]  /*0750*/  IMAD R11, R5, R11, R20 ;  /* 0x0000000b050b7224 */ /* 0x000fe400078e0214 */
[----:B------:R-:W-:Y:S01]  /*0760*/  IMAD.MOV.U32 R20, RZ, RZ, R0 ;  /* 0x000000ffff147224 */ /* 0x000fe200078e0000 */
[----:B------:R-:W-:Y:S06]  /*0770*/  BRA `(.L_x_8) ;  /* 0x0000000000247947 */ /* 0x000fec0003800000 */
.L_x_7:
[----:B------:R-:W-:Y:S01]  /*0780*/  IMAD.MOV.U32 R0, RZ, RZ, R20 ;  /* 0x000000ffff007224 */ /* 0x000fe200078e0014 */
[----:B------:R-:W-:Y:S01]  /*0790*/  MOV R4, 0x7c0 ;  /* 0x000007c000047802 */ /* 0x000fe20000000f00 */
[----:B------:R-:W-:-:S07]  /*07a0*/  IMAD.MOV.U32 R5, RZ, RZ, R21 ;  /* 0x000000ffff057224 */ /* 0x000fce00078e0015 */
[----:B-----5:R-:W-:Y:S05]  /*07b0*/  CALL.REL.NOINC `($__internal_0_$__cuda_sm20_div_u64) ;  /* 0x0000004000e87944 */ /* 0x020fea0003c00000 */
[----:B------:R-:W-:Y:S02]  /*07c0*/  IMAD.MOV R11, RZ, RZ, -R6 ;  /* 0x000000ffff0b7224 */ /* 0x000fe400078e0a06 */
[----:B------:R-:W-:Y:S02]  /*07d0*/  IMAD.U32 R5, RZ, RZ, UR8 ;  /* 0x00000008ff057e24 */ /* 0x000fe4000f8e00ff */
[----:B------:R-:W-:Y:S02]  /*07e0*/  IMAD.MOV.U32 R21, RZ, RZ, R7 ;  /* 0x000000ffff157224 */ /* 0x000fe400078e0007 */
[----:B------:R-:W-:Y:S01]  /*07f0*/  IMAD R11, R11, R5, R20 ;  /* 0x000000050b0b7224 */ /* 0x000fe200078e0214 */
[----:B------:R-:W-:-:S07]  /*0800*/  MOV R20, R6 ;  /* 0x0000000600147202 */ /* 0x000fce0000000f00 */
.L_x_8:
[----:B------:R-:W-:Y:S05]  /*0810*/  BSYNC.RECONVERGENT B0 ;  /* 0x0000000000007941 */ /* 0x000fea0003800200 */
.L_x_6:
[----:B------:R-:W-:Y:S01]  /*0820*/  VIADD R0, R10, 0xfffffffe ;  /* 0xfffffffe0a007836 */ /* 0x000fe20000000000 */
[----:B------:R-:W-:Y:S01]  /*0830*/  LOP3.LUT R4, R21, R3, RZ, 0xfc, !PT ;  /* 0x0000000315047212 */ /* 0x000fe200078efcff */
[----:B------:R-:W-:Y:S02]  /*0840*/  BSSY.RECONVERGENT B0, `(.L_x_9) ;  /* 0x0000025000007945 */ /* 0x000fe40003800200 */
[----:B------:R-:W-:Y:S01]  /*0850*/  IMAD R0, R0, 0x4, R1 ;  /* 0x0000000400007824 */ /* 0x000fe200078e0201 */
[----:B------:R-:W-:-:S04]  /*0860*/  ISETP.NE.U32.AND P0, PT, R4, RZ, PT ;  /* 0x000000ff0400720c */ /* 0x000fc80003f05070 */
[----:B------:R0:W-:Y:S09]  /*0870*/  STL [R0], R11 ;  /* 0x0000000b00007387 */ /* 0x0001f20000100800 */
[----:B------:R-:W-:Y:S05]  /*0880*/  @P0 BRA `(.L_x_10) ;  /* 0x00000000005c0947 */ /* 0x000fea0003800000 */
[----:B0-----:R-:W0:Y:S01]  /*0890*/  I2F.U32.RP R11, R5 ;  /* 0x00000005000b7306 */ /* 0x001e220000209000 */
[----:B------:R-:W-:Y:S01]  /*08a0*/  ISETP.NE.U32.AND P2, PT, R5, RZ, PT ;  /* 0x000000ff0500720c */ /* 0x000fe20003f45070 */
[----:B------:R-:W-:-:S06]  /*08b0*/  IMAD.MOV.U32 R21, RZ, RZ, RZ ;  /* 0x000000ffff157224 */ /* 0x000fcc00078e00ff */
[----:B0-----:R-:W0:Y:S02]  /*08c0*/  MUFU.RCP R11, R11 ;  /* 0x0000000b000b7308 */ /* 0x001e240000001000 */
[----:B0-----:R-:W-:-:S06]  /*08d0*/  VIADD R6, R11, 0xffffffe ;  /* 0x0ffffffe0b067836 */ /* 0x001fcc0000000000 */
[----:B------:R0:W1:Y:S02]  /*08e0*/  F2I.FTZ.U32.TRUNC.NTZ R7, R6 ;  /* 0x0000000600077305 */ /* 0x000064000021f000 */
[----:B0-----:R-:W-:Y:S01]  /*08f0*/  IMAD.MOV.U32 R6, RZ, RZ, RZ ;  /* 0x000000ffff067224 */ /* 0x001fe200078e00ff */
[----:B-1----:R-:W-:-:S05]  /*0900*/  IADD3 R0, PT, PT, RZ, -R7, RZ ;  /* 0x80000007ff007210 */ /* 0x002fca0007ffe0ff */
[----:B------:R-:W-:-:S04]  /*0910*/  IMAD R13, R0, R5, RZ ;  /* 0x00000005000d7224 */ /* 0x000fc800078e02ff */
[----:B------:R-:W-:-:S06]  /*0920*/  IMAD.HI.U32 R13, R7, R13, R6 ;  /* 0x0000000d070d7227 */ /* 0x000fcc00078e0006 */
[----:B------:R-:W-:-:S04]  /*0930*/  IMAD.HI.U32 R0, R13, R20, RZ ;  /* 0x000000140d007227 */ /* 0x000fc800078e00ff */
[----:B------:R-:W-:-:S04]  /*0940*/  IMAD.MOV R4, RZ, RZ, -R0 ;  /* 0x000000ffff047224 */ /* 0x000fc800078e0a00 */
[----:B------:R-:W-:-:S05]  /*0950*/  IMAD R4, R5, R4, R20 ;  /* 0x0000000405047224 */ /* 0x000fca00078e0214 */
[----:B------:R-:W-:-:S13]  /*0960*/  ISETP.GE.U32.AND P0, PT, R4, R5, PT ;  /* 0x000000050400720c */ /* 0x000fda0003f06070 */
[----:B------:R-:W-:Y:S02]  /*0970*/  @P0 IMAD.IADD R4, R4, 0x1, -R5 ;  /* 0x0000000104040824 */ /* 0x000fe400078e0a05 */
[----:B------:R-:W-:-:S03]  /*0980*/  @P0 VIADD R0, R0, 0x1 ;  /* 0x0000000100000836 */ /* 0x000fc60000000000 */
[----:B------:R-:W-:-:S13]  /*0990*/  ISETP.GE.U32.AND P1, PT, R4, R5, PT ;  /* 0x000000050400720c */ /* 0x000fda0003f26070 */
[----:B------:R-:W-:Y:S02]  /*09a0*/  @P1 IADD3 R0, PT, PT, R0, 0x1, RZ ;  /* 0x0000000100001810 */ /* 0x000fe40007ffe0ff */
[----:B------:R-:W-:-:S05]  /*09b0*/  @!P2 LOP3.LUT R0, RZ, R5, RZ, 0x33, !PT ;  /* 0x00000005ff00a212 */ /* 0x000fca00078e33ff */
[----:B------:R-:W-:-:S04]  /*09c0*/  IMAD.MOV R11, RZ, RZ, -R0 ;  /* 0x000000ffff0b7224 */ /* 0x000fc800078e0a00 */
[----:B------:R-:W-:Y:S02]  /*09d0*/  IMAD R11, R5, R11, R20 ;  /* 0x0000000b050b7224 */ /* 0x000fe400078e0214 */
[----:B------:R-:W-:Y:S01]  /*09e0*/  IMAD.MOV.U32 R20, RZ, RZ, R0 ;  /* 0x000000ffff147224 */ /* 0x000fe200078e0000 */
[----:B------:R-:W-:Y:S06]  /*09f0*/  BRA `(.L_x_11) ;  /* 0x0000000000247947 */ /* 0x000fec0003800000 */
.L_x_10:
[----:B0-----:R-:W-:Y:S01]  /*0a00*/  IMAD.MOV.U32 R0, RZ, RZ, R20 ;  /* 0x000000ffff007224 */ /* 0x001fe200078e0014 */
[----:B------:R-:W-:Y:S02]  /*0a10*/  MOV R5, R21 ;  /* 0x0000001500057202 */ /* 0x000fe40000000f00 */
[----:B------:R-:W-:-:S07]  /*0a20*/  MOV R4, 0xa40 ;  /* 0x00000a4000047802 */ /* 0x000fce0000000f00 */
[----:B-----5:R-:W-:Y:S05]  /*0a30*/  CALL.REL.NOINC `($__internal_0_$__cuda_sm20_div_u64) ;  /* 0x0000004000487944 */ /* 0x020fea0003c00000 */
[----:B------:R-:W-:Y:S02]  /*0a40*/  IMAD.MOV R11, RZ, RZ, -R6 ;  /* 0x000000ffff0b7224 */ /* 0x000fe400078e0a06 */
[----:B------:R-:W-:Y:S02]  /*0a50*/  IMAD.U32 R5, RZ, RZ, UR8 ;  /* 0x00000008ff057e24 */ /* 0x000fe4000f8e00ff */
[----:B------:R-:W-:Y:S02]  /*0a60*/  IMAD.MOV.U32 R21, RZ, RZ, R7 ;  /* 0x000000ffff157224 */ /* 0x000fe400078e0007 */
[----:B------:R-:W-:Y:S02]  /*0a70*/  IMAD R11, R11, R5, R20 ;  /* 0x000000050b0b7224 */ /* 0x000fe400078e0214 */
[----:B------:R-:W-:-:S07]  /*0a80*/  IMAD.MOV.U32 R20, RZ, RZ, R6 ;  /* 0x000000ffff147224 */ /* 0x000fce00078e0006 */
.L_x_11:
[----:B------:R-:W-:Y:S05]  /*0a90*/  BSYNC.RECONVERGENT B0 ;  /* 0x0000000000007941 */ /* 0x000fea0003800200 */
.L_x_9:
[C---:B------:R-:W-:Y:S01]  /*0aa0*/  IADD3 R0, PT, PT, R10.reuse, -0x3, RZ ;  /* 0xfffffffd0a007810 */ /* 0x040fe20007ffe0ff */
[----:B------:R-:W-:Y:S01]  /*0ab0*/  BSSY.RECONVERGENT B0, `(.L_x_12) ;  /* 0x0000025000007945 */ /* 0x000fe20003800200 */
[----:B------:R-:W-:Y:S01]  /*0ac0*/  LOP3.LUT R4, R21, R3, RZ, 0xfc, !PT ;  /* 0x0000000315047212 */ /* 0x000fe200078efcff */
[----:B------:R-:W-:Y:S02]  /*0ad0*/  VIADD R10, R10, 0xfffffffc ;  /* 0xfffffffc0a0a7836 */ /* 0x000fe40000000000 */
[----:B------:R-:W-:Y:S01]  /*0ae0*/  IMAD R0, R0, 0x4, R1 ;  /* 0x0000000400007824 */ /* 0x000fe200078e0201 */
[----:B------:R-:W-:-:S04]  /*0af0*/  ISETP.NE.U32.AND P0, PT, R4, RZ, PT ;  /* 0x000000ff0400720c */ /* 0x000fc80003f05070 */
[----:B------:R0:W-:Y:S09]  /*0b00*/  STL [R0], R11 ;  /* 0x0000000b00007387 */ /* 0x0001f20000100800 */
[----:B------:R-:W-:Y:S05]  /*0b10*/  @P0 BRA `(.L_x_13) ;  /* 0x0000000000580947 */ /* 0x000fea0003800000 */
[----:B0-----:R-:W0:Y:S01]  /*0b20*/  I2F.U32.RP R11, R5 ;  /* 0x00000005000b7306 */ /* 0x001e220000209000 */
[----:B------:R-:W-:-:S07]  /*0b30*/  ISETP.NE.U32.AND P2, PT, R5, RZ, PT ;  /* 0x000000ff0500720c */ /* 0x000fce0003f45070 */
[----:B0-----:R-:W0:Y:S02]  /*0b40*/  MUFU.RCP R11, R11 ;  /* 0x0000000b000b7308 */ /* 0x001e240000001000 */
[----:B0-----:R-:W-:-:S06]  /*0b50*/  VIADD R6, R11, 0xffffffe ;  /* 0x0ffffffe0b067836 */ /* 0x001fcc0000000000 */
[----:B------:R0:W1:Y:S02]  /*0b60*/  F2I.FTZ.U32.TRUNC.NTZ R7, R6 ;  /* 0x0000000600077305 */ /* 0x000064000021f000 */
[----:B0-----:R-:W-:Y:S02]  /*0b70*/  HFMA2 R6, -RZ, RZ, 0, 0 ;  /* 0x00000000ff067431 */ /* 0x001fe400000001ff */
[----:B-1----:R-:W-:-:S04]  /*0b80*/  IMAD.MOV R0, RZ, RZ, -R7 ;  /* 0x000000ffff007224 */ /* 0x002fc800078e0a07 */
[----:B------:R-:W-:-:S04]  /*0b90*/  IMAD R13, R0, R5, RZ ;  /* 0x00000005000d7224 */ /* 0x000fc800078e02ff */
[----:B------:R-:W-:-:S04]  /*0ba0*/  IMAD.HI.U32 R13, R7, R13, R6 ;  /* 0x0000000d070d7227 */ /* 0x000fc800078e0006 */
[----:B------:R-:W-:Y:S02]  /*0bb0*/  IMAD.MOV.U32 R7, RZ, RZ, RZ ;  /* 0x000000ffff077224 */ /* 0x000fe400078e00ff */
[----:B------:R-:W-:-:S04]  /*0bc0*/  IMAD.HI.U32 R0, R13, R20, RZ ;  /* 0x000000140d007227 */ /* 0x000fc800078e00ff */
[----:B------:R-:W-:-:S04]  /*0bd0*/  IMAD.MOV R4, RZ, RZ, -R0 ;  /* 0x000000ffff047224 */ /* 0x000fc800078e0a00 */
[----:B------:R-:W-:-:S05]  /*0be0*/  IMAD R4, R5, R4, R20 ;  /* 0x0000000405047224 */ /* 0x000fca00078e0214 */
[----:B------:R-:W-:-:S13]  /*0bf0*/  ISETP.GE.U32.AND P0, PT, R4, R5, PT ;  /* 0x000000050400720c */ /* 0x000fda0003f06070 */
[----:B------:R-:W-:Y:S02]  /*0c00*/  @P0 IMAD.IADD R4, R4, 0x1, -R5 ;  /* 0x0000000104040824 */ /* 0x000fe400078e0a05 */
[----:B------:R-:W-:-:S03]  /*0c10*/  @P0 VIADD R0, R0, 0x1 ;  /* 0x0000000100000836 */ /* 0x000fc60000000000 */
[----:B------:R-:W-:-:S13]  /*0c20*/  ISETP.GE.U32.AND P1, PT, R4, R5, PT ;  /* 0x000000050400720c */ /* 0x000fda0003f26070 */
[----:B------:R-:W-:Y:S01]  /*0c30*/  @P1 VIADD R0, R0, 0x1 ;  /* 0x0000000100001836 */ /* 0x000fe20000000000 */
[----:B------:R-:W-:-:S04]  /*0c40*/  @!P2 LOP3.LUT R0, RZ, R5, RZ, 0x33, !PT ;  /* 0x00000005ff00a212 */ /* 0x000fc800078e33ff */
[----:B------:R-:W-:-:S05]  /*0c50*/  IADD3 R21, PT, PT, -R0, RZ, RZ ;  /* 0x000000ff00157210 */ /* 0x000fca0007ffe1ff */
[----:B------:R-:W-:Y:S01]  /*0c60*/  IMAD R21, R5, R21, R20 ;  /* 0x0000001505157224 */ /* 0x000fe200078e0214 */
[----:B------:R-:W-:Y:S06]  /*0c70*/  BRA `(.L_x_14) ;  /* 0x0000000000207947 */ /* 0x000fec0003800000 */
.L_x_13:
[----:B0-----:R-:W-:Y:S01]  /*0c80*/  IMAD.MOV.U32 R0, RZ, RZ, R20 ;  /* 0x000000ffff007224 */ /* 0x001fe200078e0014 */
[----:B------:R-:W-:Y:S01]  /*0c90*/  MOV R4, 0xcc0 ;  /* 0x00000cc000047802 */ /* 0x000fe20000000f00 */
[----:B------:R-:W-:-:S07]  /*0ca0*/  IMAD.MOV.U32 R5, RZ, RZ, R21 ;  /* 0x000000ffff057224 */ /* 0x000fce00078e0015 */
[----:B-----5:R-:W-:Y:S05]  /*0cb0*/  CALL.REL.NOINC `($__internal_0_$__cuda_sm20_div_u64) ;  /* 0x0000003c00a87944 */ /* 0x020fea0003c00000 */
[----:B------:R-:W-:Y:S01]  /*0cc0*/  MOV R5, UR8 ;  /* 0x0000000800057c02 */ /* 0x000fe20008000f00 */
[--C-:B------:R-:W-:Y:S02]  /*0cd0*/  IMAD.MOV R21, RZ, RZ, -R6.reuse ;  /* 0x000000ffff157224 */ /* 0x100fe400078e0a06 */
[----:B------:R-:W-:Y:S02]  /*0ce0*/  IMAD.MOV.U32 R0, RZ, RZ, R6 ;  /* 0x000000ffff007224 */ /* 0x000fe400078e0006 */
[----:B------:R-:W-:-:S07]  /*0cf0*/  IMAD R21, R21, R5, R20 ;  /* 0x0000000515157224 */ /* 0x000fce00078e0214 */
.L_x_14:
[----:B------:R-:W-:Y:S05]  /*0d00*/  BSYNC.RECONVERGENT B0 ;  /* 0x0000000000007941 */ /* 0x000fea0003800200 */
.L_x_12:
[----:B------:R-:W-:-:S05]  /*0d10*/  IMAD R4, R10, 0x4, R1 ;  /* 0x000000040a047824 */ /* 0x000fca00078e0201 */
[----:B------:R1:W-:Y:S01]  /*0d20*/  STL [R4], R21 ;  /* 0x0000001504007387 */ /* 0x0003e20000100800 */
[----:B------:R-:W-:Y:S05]  /*0d30*/  BRA.U UP0, `(.L_x_15) ;  /* 0xfffffff500807547 */ /* 0x000fea000b83ffff */
.L_x_2:
[----:B------:R-:W-:-:S09]  /*0d40*/  UISETP.NE.AND UP0, UPT, UR6, URZ, UPT ;  /* 0x000000ff0600728c */ /* 0x000fd2000bf05270 */
[----:B------:R-:W-:Y:S05]  /*0d50*/  BRA.U !UP0, `(.L_x_1) ;  /* 0x0000000508c47547 */ /* 0x000fea000b800000 */
[----:B------:R-:W-:-:S09]  /*0d60*/  UISETP.NE.AND UP0, UPT, UR6, 0x1, UPT ;  /* 0x000000010600788c */ /* 0x000fd2000bf05270 */
[----:B------:R-:W-:Y:S05]  /*0d70*/  BRA.U !UP0, `(.L_x_16) ;  /* 0x0000000508387547 */ /* 0x000fea000b800000 */
[----:B-1----:R-:W-:Y:S01]  /*0d80*/  LOP3.LUT R4, R7, R3, RZ, 0xfc, !PT ;  /* 0x0000000307047212 */ /* 0x002fe200078efcff */
[----:B------:R-:W-:Y:S03]  /*0d90*/  BSSY.RECONVERGENT B0, `(.L_x_17) ;  /* 0x0000022000007945 */ /* 0x000fe60003800200 */
[----:B------:R-:W-:-:S13]  /*0da0*/  ISETP.NE.U32.AND P0, PT, R4, RZ, PT ;  /* 0x000000ff0400720c */ /* 0x000fda0003f05070 */
[----:B------:R-:W-:Y:S05]  /*0db0*/  @P0 BRA `(.L_x_18) ;  /* 0x0000000000580947 */ /* 0x000fea0003800000 */
[----:B------:R-:W0:Y:S01]  /*0dc0*/  I2F.U32.RP R11, R5 ;  /* 0x00000005000b7306 */ /* 0x000e220000209000 */
[----:B------:R-:W-:Y:S01]  /*0dd0*/  ISETP.NE.U32.AND P2, PT, R5, RZ, PT ;  /* 0x000000ff0500720c */ /* 0x000fe20003f45070 */
[----:B------:R-:W-:-:S06]  /*0de0*/  IMAD.MOV.U32 R21, RZ, RZ, RZ ;  /* 0x000000ffff157224 */ /* 0x000fcc00078e00ff */
[----:B0-----:R-:W0:Y:S02]  /*0df0*/  MUFU.RCP R11, R11 ;  /* 0x0000000b000b7308 */ /* 0x001e240000001000 */
[----:B0-----:R-:W-:-:S06]  /*0e00*/  VIADD R6, R11, 0xffffffe ;  /* 0x0ffffffe0b067836 */ /* 0x001fcc0000000000 */
[----:B------:R0:W1:Y:S02]  /*0e10*/  F2I.FTZ.U32.TRUNC.NTZ R7, R6 ;  /* 0x0000000600077305 */ /* 0x000064000021f000 */
[----:B0-----:R-:W-:Y:S01]  /*0e20*/  MOV R6, RZ ;  /* 0x000000ff00067202 */ /* 0x001fe20000000f00 */
[----:B-1----:R-:W-:-:S04]  /*0e30*/  IMAD.MOV R4, RZ, RZ, -R7 ;  /* 0x000000ffff047224 */ /* 0x002fc800078e0a07 */
        /* <DEDUP_REMOVED lines=14> */
.L_x_18:
[----:B------:R-:W-:Y:S01]  /*0f20*/  IMAD.MOV.U32 R5, RZ, RZ, R7 ;  /* 0x000000ffff057224 */ /* 0x000fe200078e0007 */
[----:B------:R-:W-:-:S07]  /*0f30*/  MOV R4, 0xf50 ;  /* 0x00000f5000047802 */ /* 0x000fce0000000f00 */
[----:B-----5:R-:W-:Y:S05]  /*0f40*/  CALL.REL.NOINC `($__internal_0_$__cuda_sm20_div_u64) ;  /* 0x0000003c00047944 */ /* 0x020fea0003c00000 */
[----:B------:R-:W0:Y:S01]  /*0f50*/  LDCU UR4, c[0x0][0x390] ;  /* 0x00007200ff0477ac */ /* 0x000e220008000800 */
[----:B------:R-:W-:Y:S01]  /*0f60*/  IMAD.MOV R11, RZ, RZ, -R6 ;  /* 0x000000ffff0b7224 */ /* 0x000fe200078e0a06 */
[----:B------:R-:W-:Y:S01]  /*0f70*/  MOV R20, R6 ;  /* 0x0000000600147202 */ /* 0x000fe20000000f00 */
[----:B------:R-:W-:Y:S02]  /*0f80*/  IMAD.MOV.U32 R21, RZ, RZ, R7 ;  /* 0x000000ffff157224 */ /* 0x000fe400078e0007 */
[----:B0-----:R-:W-:-:S04]  /*0f90*/  IMAD.U32 R5, RZ, RZ, UR4 ;  /* 0x00000004ff057e24 */ /* 0x001fc8000f8e00ff */
[----:B------:R-:W-:-:S07]  /*0fa0*/  IMAD R11, R11, R5, R0 ;  /* 0x000000050b0b7224 */ /* 0x000fce00078e0200 */
.L_x_19:
[----:B------:R-:W-:Y:S05]  /*0fb0*/  BSYNC.RECONVERGENT B0 ;  /* 0x0000000000007941 */ /* 0x000fea0003800200 */
.L_x_17:
[C---:B------:R-:W-:Y:S01]  /*0fc0*/  VIADD R0, R10.reuse, 0xffffffff ;  /* 0xffffffff0a007836 */ /* 0x040fe20000000000 */
[----:B------:R-:W-:Y:S01]  /*0fd0*/  LOP3.LUT R4, R21, R3, RZ, 0xfc, !PT ;  /* 0x0000000315047212 */ /* 0x000fe200078efcff */
[----:B------:R-:W-:Y:S01]  /*0fe0*/  BSSY.RECONVERGENT B0, `(.L_x_20) ;  /* 0x0000025000007945 */ /* 0x000fe20003800200 */
        /* <DEDUP_REMOVED lines=8> */
[----:B0-----:R-:W-:-:S06]  /*1070*/  IADD3 R6, PT, PT, R11, 0xffffffe, RZ ;  /* 0x0ffffffe0b067810 */ /* 0x001fcc0007ffe0ff */
[----:B------:R0:W1:Y:S02]  /*1080*/  F2I.FTZ.U32.TRUNC.NTZ R7, R6 ;  /* 0x0000000600077305 */ /* 0x000064000021f000 */
[----:B0-----:R-:W-:Y:S02]  /*1090*/  IMAD.MOV.U32 R6, RZ, RZ, RZ ;  /* 0x000000ffff067224 */ /* 0x001fe400078e00ff */
        /* <DEDUP_REMOVED lines=16> */
.L_x_21:
[----:B0-----:R-:W-:Y:S01]  /*11a0*/  IMAD.MOV.U32 R0, RZ, RZ, R20 ;  /* 0x000000ffff007224 */ /* 0x001fe200078e0014 */
[----:B------:R-:W-:Y:S02]  /*11b0*/  MOV R5, R21 ;  /* 0x0000001500057202 */ /* 0x000fe40000000f00 */
[----:B------:R-:W-:-:S07]  /*11c0*/  MOV R4, 0x11e0 ;  /* 0x000011e000047802 */ /* 0x000fce0000000f00 */
[----:B-----5:R-:W-:Y:S05]  /*11d0*/  CALL.REL.NOINC `($__internal_0_$__cuda_sm20_div_u64) ;  /* 0x0000003800607944 */ /* 0x020fea0003c00000 */
[----:B------:R-:W0:Y:S01]  /*11e0*/  LDCU UR4, c[0x0][0x390] ;  /* 0x00007200ff0477ac */ /* 0x000e220008000800 */
[--C-:B------:R-:W-:Y:S02]  /*11f0*/  IMAD.MOV R4, RZ, RZ, -R6.reuse ;  /* 0x000000ffff047224 */ /* 0x100fe400078e0a06 */
[----:B------:R-:W-:Y:S02]  /*1200*/  IMAD.MOV.U32 R0, RZ, RZ, R6 ;  /* 0x000000ffff007224 */ /* 0x000fe400078e0006 */
[----:B0-----:R-:W-:-:S04]  /*1210*/  IMAD.U32 R5, RZ, RZ, UR4 ;  /* 0x00000004ff057e24 */ /* 0x001fc8000f8e00ff */
[----:B------:R-:W-:-:S07]  /*1220*/  IMAD R20, R4, R5, R20 ;  /* 0x0000000504147224 */ /* 0x000fce00078e0214 */
.L_x_22:
[----:B------:R-:W-:Y:S05]  /*1230*/  BSYNC.RECONVERGENT B0 ;  /* 0x0000000000007941 */ /* 0x000fea0003800200 */
.L_x_20:
[----:B------:R-:W-:-:S05]  /*1240*/  IMAD R11, R10, 0x4, R1 ;  /* 0x000000040a0b7824 */ /* 0x000fca00078e0201 */
[----:B------:R0:W-:Y:S02]  /*1250*/  STL [R11], R20 ;  /* 0x000000140b007387 */ /* 0x0001e40000100800 */
.L_x_16:
[----:B------:R-:W2:Y:S02]  /*1260*/  LDCU UR4, c[0x0][0x394] ;  /* 0x00007280ff0477ac */ /* 0x000ea40008000800 */
[----:B--2---:R-:W-:-:S04]  /*1270*/  ULOP3.LUT UR4, UR4, 0x1, URZ, 0xc0, !UPT ;  /* 0x0000000104047892 */ /* 0x004fc8000f8ec0ff */
[----:B------:R-:W-:-:S09]  /*1280*/  UISETP.NE.U32.AND UP0, UPT, UR4, 0x1, UPT ;  /* 0x000000010400788c */ /* 0x000fd2000bf05070 */
[----:B------:R-:W-:Y:S05]  /*1290*/  BRA.U UP0, `(.L_x_1) ;  /* 0x0000000100747547 */ /* 0x000fea000b800000 */
[----:B-1----:R-:W-:Y:S01]  /*12a0*/  LOP3.LUT R4, R7, R3, RZ, 0xfc, !PT ;  /* 0x0000000307047212 */ /* 0x002fe200078efcff */
[----:B------:R-:W-:Y:S03]  /*12b0*/  BSSY.RECONVERGENT B0, `(.L_x_23) ;  /* 0x0000018000007945 */ /* 0x000fe60003800200 */
[----:B------:R-:W-:-:S13]  /*12c0*/  ISETP.NE.U32.AND P0, PT, R4, RZ, PT ;  /* 0x000000ff0400720c */ /* 0x000fda0003f05070 */
[----:B------:R-:W-:Y:S05]  /*12d0*/  @P0 BRA `(.L_x_24) ;  /* 0x0000000000480947 */ /* 0x000fea0003800000 */
[----:B------:R-:W1:Y:S01]  /*12e0*/  I2F.U32.RP R4, R5 ;  /* 0x0000000500047306 */ /* 0x000e620000209000 */
[----:B------:R-:W-:-:S07]  /*12f0*/  ISETP.NE.U32.AND P1, PT, R5, RZ, PT ;  /* 0x000000ff0500720c */ /* 0x000fce0003f25070 */
[----:B-1----:R-:W1:Y:S02]  /*1300*/  MUFU.RCP R4, R4 ;  /* 0x0000000400047308 */ /* 0x002e640000001000 */
[----:B-1----:R-:W-:-:S06]  /*1310*/  IADD3 R6, PT, PT, R4, 0xffffffe, RZ ;  /* 0x0ffffffe04067810 */ /* 0x002fcc0007ffe0ff */
[----:B------:R1:W2:Y:S02]  /*1320*/  F2I.FTZ.U32.TRUNC.NTZ R7, R6 ;  /* 0x0000000600077305 */ /* 0x0002a4000021f000 */
[----:B-1----:R-:W-:Y:S02]  /*1330*/  IMAD.MOV.U32 R6, RZ, RZ, RZ ;  /* 0x000000ffff067224 */ /* 0x002fe400078e00ff */
[----:B--2---:R-:W-:-:S04]  /*1340*/  IMAD.MOV R12, RZ, RZ, -R7 ;  /* 0x000000ffff0c7224 */ /* 0x004fc800078e0a07 */
[----:B------:R-:W-:-:S04]  /*1350*/  IMAD R3, R12, R5, RZ ;  /* 0x000000050c037224 */ /* 0x000fc800078e02ff */
[----:B------:R-:W-:-:S06]  /*1360*/  IMAD.HI.U32 R3, R7, R3, R6 ;  /* 0x0000000307037227 */ /* 0x000fcc00078e0006 */
[----:B------:R-:W-:-:S04]  /*1370*/  IMAD.HI.U32 R3, R3, R0, RZ ;  /* 0x0000000003037227 */ /* 0x000fc800078e00ff */
[----:B------:R-:W-:-:S04]  /*1380*/  IMAD.MOV R3, RZ, RZ, -R3 ;  /* 0x000000ffff037224 */ /* 0x000fc800078e0a03 */
[----:B------:R-:W-:-:S05]  /*1390*/  IMAD R0, R5, R3, R0 ;  /* 0x0000000305007224 */ /* 0x000fca00078e0200 */
[----:B------:R-:W-:-:S13]  /*13a0*/  ISETP.GE.U32.AND P0, PT, R0, R5, PT ;  /* 0x000000050000720c */ /* 0x000fda0003f06070 */
[----:B------:R-:W-:-:S05]  /*13b0*/  @P0 IMAD.IADD R0, R0, 0x1, -R5 ;  /* 0x0000000100000824 */ /* 0x000fca00078e0a05 */
[----:B------:R-:W-:-:S13]  /*13c0*/  ISETP.GE.U32.AND P0, PT, R0, R5, PT ;  /* 0x000000050000720c */ /* 0x000fda0003f06070 */
[-C--:B------:R-:W-:Y:S02]  /*13d0*/  @P0 IADD3 R0, PT, PT, R0, -R5.reuse, RZ ;  /* 0x8000000500000210 */ /* 0x080fe40007ffe0ff */
[----:B------:R-:W-:Y:S01]  /*13e0*/  @!P1 LOP3.LUT R0, RZ, R5, RZ, 0x33, !PT ;  /* 0x00000005ff009212 */ /* 0x000fe200078e33ff */
[----:B------:R-:W-:Y:S06]  /*13f0*/  BRA `(.L_x_25) ;  /* 0x00000000000c7947 */ /* 0x000fec0003800000 */
.L_x_24:
[----:B------:R-:W-:Y:S01]  /*1400*/  IMAD.MOV.U32 R6, RZ, RZ, R7 ;  /* 0x000000ffff067224 */ /* 0x000fe200078e0007 */
[----:B------:R-:W-:-:S07]  /*1410*/  MOV R12, 0x1430 ;  /* 0x00001430000c7802 */ /* 0x000fce0000000f00 */
[----:B0----5:R-:W-:Y:S05]  /*1420*/  CALL.REL.NOINC `($__internal_1_$__cuda_sm20_rem_u64) ;  /* 0x0000003800e07944 */ /* 0x021fea0003c00000 */
.L_x_25:
[----:B------:R-:W-:Y:S05]  /*1430*/  BSYNC.RECONVERGENT B0 ;  /* 0x0000000000007941 */ /* 0x000fea0003800200 */
.L_x_23:
[----:B------:R-:W-:-:S04]  /*1440*/  VIADD R10, R10, 0xffffffff ;  /* 0xffffffff0a0a7836 */ /* 0x000fc80000000000 */
[----:B------:R-:W-:-:S05]  /*1450*/  IMAD R3, R10, 0x4, R1 ;  /* 0x000000040a037824 */ /* 0x000fca00078e0201 */
[----:B------:R2:W-:Y:S02]  /*1460*/  STL [R3], R0 ;  /* 0x0000000003007387 */ /* 0x0005e40000100800 */
.L_x_1:
[----:B------:R-:W-:Y:S01]  /*1470*/  ISETP.GT.U32.AND P0, PT, R9, R22, PT ;  /* 0x000000160900720c */ /* 0x000fe20003f04070 */
[----:B------:R-:W3:Y:S01]  /*1480*/  LDCU.64 UR38, c[0x0][0x388] ;  /* 0x00007100ff2677ac */ /* 0x000ee20008000a00 */
[----:B------:R-:W-:Y:S02]  /*1490*/  BSSY.RECONVERGENT B6, `(.L_x_0) ;  /* 0x000013c000067945 */ /* 0x000fe40003800200 */
[----:B------:R-:W-:-:S13]  /*14a0*/  ISETP.GT.U32.AND.EX P0, PT, R8, R23, PT, P0 ;  /* 0x000000170800720c */ /* 0x000fda0003f04100 */
[----:B------:R-:W-:Y:S05]  /*14b0*/  @!P0 BRA `(.L_x_26) ;  /* 0x0000001000e48947 */ /* 0x000fea0003800000 */
.L_x_47:
[----:B-1----:R-:W1:Y:S02]  /*14c0*/  LDC.64 R4, c[0x0][0x3a0] ;  /* 0x0000e800ff047b82 */ /* 0x002e640000000a00 */
[----:B-1----:R-:W4:Y:S02]  /*14d0*/  LDG.E.U8 R4, desc[UR36][R4.64] ;  /* 0x0000002404047981 */ /* 0x002f24000c1e1100 */
[----:B----4-:R-:W-:-:S13]  /*14e0*/  ISETP.NE.AND P0, PT, R4, RZ, PT ;  /* 0x000000ff0400720c */ /* 0x010fda0003f05270 */
[----:B------:R-:W-:Y:S05]  /*14f0*/  @P0 BRA `(.L_x_26) ;  /* 0x0000001000d40947 */ /* 0x000fea0003800000 */
[----:B------:R-:W1:Y:S01]  /*1500*/  LDCU UR4, c[0x0][0x394] ;  /* 0x00007280ff0477ac */ /* 0x000e620008000800 */
[----:B------:R-:W-:Y:S01]  /*1510*/  IMAD.MOV.U32 R4, RZ, RZ, RZ ;  /* 0x000000ffff047224 */ /* 0x000fe200078e00ff */
[----:B-1----:R-:W-:-:S09]  /*1520*/  UISETP.GE.AND UP0, UPT, UR4, 0x1, UPT ;  /* 0x000000010400788c */ /* 0x002fd2000bf06270 */
[----:B------:R-:W-:Y:S05]  /*1530*/  BRA.U !UP0, `(.L_x_27) ;  /* 0x0000000d08187547 */ /* 0x000fea000b800000 */
[----:B------:R-:W1:Y:S01]  /*1540*/  LDCU UR5, c[0x0][0x394] ;  /* 0x00007280ff0577ac */ /* 0x000e620008000800 */
[----:B--2---:R-:W-:Y:S01]  /*1550*/  HFMA2 R0, -RZ, RZ, 0, 0 ;  /* 0x00000000ff007431 */ /* 0x004fe200000001ff */
[----:B-1----:R-:W-:-:S04]  /*1560*/  UIADD3 UR5, UPT, UPT, UR5, -0x1, URZ ;  /* 0xffffffff05057890 */ /* 0x002fc8000fffe0ff */
[----:B------:R-:W-:-:S09]  /*1570*/  UISETP.GE.U32.AND UP0, UPT, UR5, 0xf, UPT ;  /* 0x0000000f0500788c */ /* 0x000fd2000bf06070 */
[----:B------:R-:W-:Y:S05]  /*1580*/  BRA.U !UP0, `(.L_x_28) ;  /* 0x0000000508407547 */ /* 0x000fea000b800000 */
[----:B------:R-:W-:Y:S01]  /*1590*/  ULOP3.LUT UR4, UR4, 0x7ffffff0, URZ, 0xc0, !UPT ;  /* 0x7ffffff004047892 */ /* 0x000fe2000f8ec0ff */
[----:B------:R-:W-:Y:S01]  /*15a0*/  BSSY.RECONVERGENT B0, `(.L_x_29) ;  /* 0x000004b000007945 */ /* 0x000fe20003800200 */
[----:B------:R-:W-:Y:S02]  /*15b0*/  VIADD R3, R1, 0x20 ;  /* 0x0000002001037836 */ /* 0x000fe40000000000 */
[----:B------:R-:W-:Y:S01]  /*15c0*/  UIADD3 UR4, UPT, UPT, -UR4, URZ, URZ ;  /* 0x000000ff04047290 */ /* 0x000fe2000fffe1ff */
[----:B------:R-:W-:-:S05]  /*15d0*/  IMAD.MOV.U32 R0, RZ, RZ, R17 ;  /* 0x000000ffff007224 */ /* 0x000fca00078e0011 */
[----:B0-----:R-:W-:-:S07]  /*15e0*/  IMAD.U32 R20, RZ, RZ, UR4 ;  /* 0x00000004ff147e24 */ /* 0x001fce000f8e00ff */
.L_x_30:
[----:B------:R-:W3:Y:S04]  /*15f0*/  LDL.128 R4, [R3+-0x20] ;  /* 0xffffe00003047983 */ /* 0x000ee80000100c00 */
[----:B------:R-:W2:Y:S01]  /*1600*/  LDL.128 R8, [R3] ;  /* 0x0000000003087983 */ /* 0x000ea20000100c00 */
[C---:B---3--:R-:W-:Y:S02]  /*1610*/  IADD3 R12, P0, PT, R4.reuse, UR38, RZ ;  /* 0x00000026040c7c10 */ /* 0x048fe4000ff1e0ff */
[C---:B------:R-:W-:Y:S02]  /*1620*/  IADD3 R26, P1, PT, R5.reuse, UR38, RZ ;  /* 0x00000026051a7c10 */ /* 0x040fe4000ff3e0ff */
[----:B------:R-:W-:Y:S02]  /*1630*/  LEA.HI.X.SX32 R13, R4, UR39, 0x1, P0 ;  /* 0x00000027040d7c11 */ /* 0x000fe400080f0eff */
[----:B------:R-:W-:-:S04]  /*1640*/  LEA.HI.X.SX32 R27, R5, UR39, 0x1, P1 ;  /* 0x00000027051b7c11 */ /* 0x000fc800088f0eff */
[----:B------:R-:W3:Y:S04]  /*1650*/  LDG.E.U8 R13, desc[UR36][R12.64] ;  /* 0x000000240c0d7981 */ /* 0x000ee8000c1e1100 */
[----:B------:R-:W3:Y:S01]  /*1660*/  LDG.E.U8 R24, desc[UR36][R26.64] ;  /* 0x000000241a187981 */ /* 0x000ee2000c1e1100 */
[C---:B------:R-:W-:Y:S02]  /*1670*/  IADD3 R30, P0, PT, R6.reuse, UR38, RZ ;  /* 0x00000026061e7c10 */ /* 0x040fe4000ff1e0ff */
[C---:B------:R-:W-:Y:S02]  /*1680*/  IADD3 R28, P1, PT, R7.reuse, UR38, RZ ;  /* 0x00000026071c7c10 */ /* 0x040fe4000ff3e0ff */
[----:B------:R-:W-:Y:S02]  /*1690*/  LEA.HI.X.SX32 R31, R6, UR39, 0x1, P0 ;  /* 0x00000027061f7c11 */ /* 0x000fe400080f0eff */
[----:B------:R-:W-:-:S02]  /*16a0*/  LEA.HI.X.SX32 R29, R7, UR39, 0x1, P1 ;  /* 0x00000027071d7c11 */ /* 0x000fc400088f0eff */
[----:B------:R-:W4:Y:S04]  /*16b0*/  LDL.128 R4, [R3+-0x10] ;  /* 0xfffff00003047983 */ /* 0x000f280000100c00 */
[----:B------:R-:W2:Y:S04]  /*16c0*/  LDG.E.U8 R30, desc[UR36][R30.64] ;  /* 0x000000241e1e7981 */ /* 0x000ea8000c1e1100 */
[----:B------:R-:W2:Y:S01]  /*16d0*/  LDG.E.U8 R21, desc[UR36][R28.64] ;  /* 0x000000241c157981 */ /* 0x000ea2000c1e1100 */
[----:B---3--:R-:W-:-:S03]  /*16e0*/  PRMT R24, R13, 0x3340, R24 ;  /* 0x000033400d187816 */ /* 0x008fc60000000018 */
[----:B------:R-:W3:Y:S01]  /*16f0*/  LDL.128 R12, [R3+0x10] ;  /* 0x00001000030c7983 */ /* 0x000ee20000100c00 */
[----:B----4-:R-:W-:-:S04]  /*1700*/  IADD3 R26, P0, PT, R4, UR38, RZ ;  /* 0x00000026041a7c10 */ /* 0x010fc8000ff1e0ff */
[----:B------:R-:W-:Y:S02]  /*1710*/  LEA.HI.X.SX32 R27, R4, UR39, 0x1, P0 ;  /* 0x00000027041b7c11 */ /* 0x000fe400080f0eff */
[C---:B------:R-:W-:Y:S02]  /*1720*/  IADD3 R34, P0, PT, R5.reuse, UR38, RZ ;  /* 0x0000002605227c10 */ /* 0x040fe4000ff1e0ff */
[----:B--2---:R-:W-:Y:S01]  /*1730*/  PRMT R21, R30, 0x3340, R21 ;  /* 0x000033401e157816 */ /* 0x004fe20000000015 */
[----:B------:R-:W2:Y:S01]  /*1740*/  LDG.E.U8 R26, desc[UR36][R26.64] ;  /* 0x000000241a1a7981 */ /* 0x000ea2000c1e1100 */
[----:B------:R-:W-:Y:S02]  /*1750*/  LEA.HI.X.SX32 R35, R5, UR39, 0x1, P0 ;  /* 0x0000002705237c11 */ /* 0x000fe400080f0eff */
[----:B------:R-:W-:-:S03]  /*1760*/  IADD3 R28, P0, PT, R6, UR38, RZ ;  /* 0x00000026061c7c10 */ /* 0x000fc6000ff1e0ff */
[----:B------:R-:W2:Y:S01]  /*1770*/  LDG.E.U8 R25, desc[UR36][R34.64] ;  /* 0x0000002422197981 */ /* 0x000ea2000c1e1100 */
[----:B------:R-:W-:Y:S02]  /*1780*/  LEA.HI.X.SX32 R29, R6, UR39, 0x1, P0 ;  /* 0x00000027061d7c11 */ /* 0x000fe400080f0eff */
[----:B------:R-:W-:-:S03]  /*1790*/  IADD3 R30, P0, PT, R7, UR38, RZ ;  /* 0x00000026071e7c10 */ /* 0x000fc6000ff1e0ff */
[----:B------:R0:W4:Y:S01]  /*17a0*/  LDG.E.U8 R6, desc[UR36][R28.64] ;  /* 0x000000241c067981 */ /* 0x000122000c1e1100 */
[----:B------:R-:W-:Y:S02]  /*17b0*/  LEA.HI.X.SX32 R31, R7, UR39, 0x1, P0 ;  /* 0x00000027071f7c11 */ /* 0x000fe400080f0eff */
[----:B------:R-:W-:-:S03]  /*17c0*/  IADD3 R32, P0, PT, R8, UR38, RZ ;  /* 0x0000002608207c10 */ /* 0x000fc6000ff1e0ff */
[----:B------:R3:W4:Y:S01]  /*17d0*/  LDG.E.U8 R7, desc[UR36][R30.64] ;  /* 0x000000241e077981 */ /* 0x000722000c1e1100 */
[----:B------:R-:W-:Y:S02]  /*17e0*/  LEA.HI.X.SX32 R33, R8, UR39, 0x1, P0 ;  /* 0x0000002708217c11 */ /* 0x000fe400080f0eff */
[----:B------:R-:W-:-:S03]  /*17f0*/  IADD3 R4, P0, PT, R9, UR38, RZ ;  /* 0x0000002609047c10 */ /* 0x000fc6000ff1e0ff */
[----:B------:R-:W2:Y:S01]  /*1800*/  LDG.E.U8 R27, desc[UR36][R32.64] ;  /* 0x00000024201b7981 */ /* 0x000ea2000c1e1100 */
[----:B------:R-:W-:Y:S02]  /*1810*/  LEA.HI.X.SX32 R5, R9, UR39, 0x1, P0 ;  /* 0x0000002709057c11 */ /* 0x000fe400080f0eff */
[----:B------:R-:W-:-:S03]  /*1820*/  IADD3 R8, P0, PT, R10, UR38, RZ ;  /* 0x000000260a087c10 */ /* 0x000fc6000ff1e0ff */
[----:B------:R-:W2:Y:S01]  /*1830*/  LDG.E.U8 R4, desc[UR36][R4.64] ;  /* 0x0000002404047981 */ /* 0x000ea2000c1e1100 */
[----:B------:R-:W-:Y:S02]  /*1840*/  LEA.HI.X.SX32 R9, R10, UR39, 0x1, P0 ;  /* 0x000000270a097c11 */ /* 0x000fe400080f0eff */
[----:B0-----:R-:W-:-:S03]  /*1850*/  IADD3 R28, P0, PT, R11, UR38, RZ ;  /* 0x000000260b1c7c10 */ /* 0x001fc6000ff1e0ff */
[----:B------:R0:W2:Y:S01]  /*1860*/  LDG.E.U8 R35, desc[UR36][R8.64] ;  /* 0x0000002408237981 */ /* 0x0000a2000c1e1100 */
[----:B------:R-:W-:-:S05]  /*1870*/  LEA.HI.X.SX32 R29, R11, UR39, 0x1, P0 ;  /* 0x000000270b1d7c11 */ /* 0x000fca00080f0eff */
[----:B------:R-:W2:Y:S01]  /*1880*/  LDG.E.U8 R28, desc[UR36][R28.64] ;  /* 0x000000241c1c7981 */ /* 0x000ea2000c1e1100 */
[----:B---3--:R-:W-:-:S04]  /*1890*/  IADD3 R30, P0, PT, R12, UR38, RZ ;  /* 0x000000260c1e7c10 */ /* 0x008fc8000ff1e0ff */
[----:B------:R-:W-:Y:S02]  /*18a0*/  LEA.HI.X.SX32 R31, R12, UR39, 0x1, P0 ;  /* 0x000000270c1f7c11 */ /* 0x000fe400080f0eff */
[----:B------:R-:W-:-:S04]  /*18b0*/  IADD3 R10, P0, PT, R13, UR38, RZ ;  /* 0x000000260d0a7c10 */ /* 0x000fc8000ff1e0ff */
[----:B------:R-:W-:Y:S01]  /*18c0*/  LEA.HI.X.SX32 R11, R13, UR39, 0x1, P0 ;  /* 0x000000270d0b7c11 */ /* 0x000fe200080f0eff */
[----:B------:R-:W3:Y:S01]  /*18d0*/  LDG.E.U8 R31, desc[UR36][R30.64] ;  /* 0x000000241e1f7981 */ /* 0x000ee2000c1e1100 */
[----:B------:R-:W-:-:S03]  /*18e0*/  IADD3 R12, P0, PT, R14, UR38, RZ ;  /* 0x000000260e0c7c10 */ /* 0x000fc6000ff1e0ff */
[----:B------:R-:W3:Y:S01]  /*18f0*/  LDG.E.U8 R10, desc[UR36][R10.64] ;  /* 0x000000240a0a7981 */ /* 0x000ee2000c1e1100 */
[----:B------:R-:W-:Y:S02]  /*1900*/  LEA.HI.X.SX32 R13, R14, UR39, 0x1, P0 ;  /* 0x000000270e0d7c11 */ /* 0x000fe400080f0eff */
[----:B0-----:R-:W-:-:S04]  /*1910*/  IADD3 R8, P0, PT, R15, UR38, RZ ;  /* 0x000000260f087c10 */ /* 0x001fc8000ff1e0ff */
[----:B------:R-:W-:Y:S01]  /*1920*/  LEA.HI.X.SX32 R9, R15, UR39, 0x1, P0 ;  /* 0x000000270f097c11 */ /* 0x000fe200080f0eff */
[----:B------:R-:W3:Y:S04]  /*1930*/  LDG.E.U8 R13, desc[UR36][R12.64] ;  /* 0x000000240c0d7981 */ /* 0x000ee8000c1e1100 */
[----:B------:R-:W3:Y:S01]  /*1940*/  LDG.E.U8 R8, desc[UR36][R8.64] ;  /* 0x0000002408087981 */ /* 0x000ee2000c1e1100 */
[----:B------:R-:W-:-:S05]  /*1950*/  VIADD R20, R20, 0x10 ;  /* 0x0000001014147836 */ /* 0x000fca0000000000 */
[----:B------:R-:W-:Y:S02]  /*1960*/  ISETP.NE.AND P0, PT, R20, RZ, PT ;  /* 0x000000ff1400720c */ /* 0x000fe40003f05270 */
[----:B----4-:R-:W-:Y:S02]  /*1970*/  PRMT R5, R6, 0x3340, R7 ;  /* 0x0000334006057816 */ /* 0x010fe40000000007 */
[----:B--2---:R-:W-:-:S04]  /*1980*/  PRMT R26, R26, 0x3340, R25 ;  /* 0x000033401a1a7816 */ /* 0x004fc80000000019 */
[----:B------:R-:W-:Y:S02]  /*1990*/  PRMT R5, R26, 0x5410, R5 ;  /* 0x000054101a057816 */ /* 0x000fe40000000005 */
[----:B------:R-:W-:Y:S02]  /*19a0*/  PRMT R27, R27, 0x3340, R4 ;  /* 0x000033401b1b7816 */ /* 0x000fe40000000004 */
[----:B------:R-:W-:Y:S02]  /*19b0*/  PRMT R4, R24, 0x5410, R21 ;  /* 0x0000541018047816 */ /* 0x000fe40000000015 */
[----:B------:R-:W-:-:S04]  /*19c0*/  PRMT R6, R35, 0x3340, R28 ;  /* 0x0000334023067816 */ /* 0x000fc8000000001c */
[----:B------:R-:W-:Y:S02]  /*19d0*/  PRMT R6, R27, 0x5410, R6 ;  /* 0x000054101b067816 */ /* 0x000fe40000000006 */
[----:B------:R-:W-:Y:S02]  /*19e0*/  IADD3 R3, PT, PT, R3, 0x40, RZ ;  /* 0x0000004003037810 */ /* 0x000fe40007ffe0ff */
[----:B---3--:R-:W-:Y:S02]  /*19f0*/  PRMT R10, R31, 0x3340, R10 ;  /* 0x000033401f0a7816 */ /* 0x008fe4000000000a */
[----:B------:R-:W-:-:S04]  /*1a00*/  PRMT R7, R13, 0x3340, R8 ;  /* 0x000033400d077816 */ /* 0x000fc80000000008 */
[----:B------:R-:W-:-:S05]  /*1a10*/  PRMT R7, R10, 0x5410, R7 ;  /* 0x000054100a077816 */ /* 0x000fca0000000007 */
[----:B------:R0:W-:Y:S02]  /*1a20*/  STL.128 [R0], R4 ;  /* 0x0000000400007387 */ /* 0x0001e40000100c00 */
[----:B0-----:R-:W-:Y:S01]  /*1a30*/  VIADD R0, R0, 0x10 ;  /* 0x0000001000007836 */ /* 0x001fe20000000000 */
[----:B------:R-:W-:Y:S06]  /*1a40*/  @P0 BRA `(.L_x_30) ;  /* 0xfffffff800e80947 */ /* 0x000fec000383ffff */
[----:B------:R-:W-:Y:S05]  /*1a50*/  BSYNC.RECONVERGENT B0 ;  /* 0x0000000000007941 */ /* 0x000fea0003800200 */
.L_x_29:
[----:B------:R-:W0:Y:S02]  /*1a60*/  LDCU UR4, c[0x0][0x394] ;  /* 0x00007280ff0477ac */ /* 0x000e240008000800 */
[----:B0-----:R-:W-:-:S06]  /*1a70*/  ULOP3.LUT UR4, UR4, 0x7ffffff0, URZ, 0xc0, !UPT ;  /* 0x7ffffff004047892 */ /* 0x001fcc000f8ec0ff */
[----:B------:R-:W-:-:S07]  /*1a80*/  IMAD.U32 R0, RZ, RZ, UR4 ;  /* 0x00000004ff007e24 */ /* 0x000fce000f8e00ff */
.L_x_28:
[----:B------:R-:W1:Y:S01]  /*1a90*/  LDCU UR4, c[0x0][0x394] ;  /* 0x00007280ff0477ac */ /* 0x000e620008000800 */
[----:B------:R-:W2:Y:S01]  /*1aa0*/  LDCU UR7, c[0x0][0x394] ;  /* 0x00007280ff0777ac */ /* 0x000ea20008000800 */
[----:B-1----:R-:W-:-:S04]  /*1ab0*/  ULOP3.LUT UR5, UR4, 0xf, URZ, 0xc0, !UPT ;  /* 0x0000000f04057892 */ /* 0x002fc8000f8ec0ff */
[----:B------:R-:W-:Y:S01]  /*1ac0*/  UISETP.NE.AND UP0, UPT, UR5, URZ, UPT ;  /* 0x000000ff0500728c */ /* 0x000fe2000bf05270 */
[----:B--2---:R-:W-:-:S08]  /*1ad0*/  IMAD.U32 R4, RZ, RZ, UR7 ;  /* 0x00000007ff047e24 */ /* 0x004fd0000f8e00ff */
[----:B------:R-:W-:Y:S05]  /*1ae0*/  BRA.U !UP0, `(.L_x_27) ;  /* 0x0000000508ac7547 */ /* 0x000fea000b800000 */
[----:B------:R-:W-:Y:S02]  /*1af0*/  ULOP3.LUT UR6, UR4, 0x7, URZ, 0xc0, !UPT ;  /* 0x0000000704067892 */ /* 0x000fe4000f8ec0ff */
[----:B------:R-:W-:Y:S02]  /*1b00*/  UIADD3 UR4, UPT, UPT, UR5, -0x1, URZ ;  /* 0xffffffff05047890 */ /* 0x000fe4000fffe0ff */
[----:B------:R-:W-:Y:S02]  /*1b10*/  UISETP.NE.AND UP1, UPT, UR6, URZ, UPT ;  /* 0x000000ff0600728c */ /* 0x000fe4000bf25270 */
[----:B------:R-:W-:-:S09]  /*1b20*/  UISETP.GE.U32.AND UP0, UPT, UR4, 0x7, UPT ;  /* 0x000000070400788c */ /* 0x000fd2000bf06070 */
[----:B------:R-:W-:Y:S05]  /*1b30*/  BRA.U !UP0, `(.L_x_31) ;  /* 0x0000000108b07547 */ /* 0x000fea000b800000 */
[----:B------:R-:W-:Y:S01]  /*1b40*/  IMAD R3, R0, 0x4, R1 ;  /* 0x0000000400037824 */ /* 0x000fe200078e0201 */
[----:B------:R-:W1:Y:S04]  /*1b50*/  LDCU.64 UR4, c[0x0][0x388] ;  /* 0x00007100ff0477ac */ /* 0x000e680008000a00 */
[----:B------:R-:W1:Y:S02]  /*1b60*/  LDL R5, [R3] ;  /* 0x0000000003057983 */ /* 0x000e640000100800 */
[----:B-1----:R-:W-:-:S04]  /*1b70*/  IADD3 R4, P0, PT, R5, UR4, RZ ;  /* 0x0000000405047c10 */ /* 0x002fc8000ff1e0ff */
[----:B------:R-:W-:-:S05]  /*1b80*/  LEA.HI.X.SX32 R5, R5, UR5, 0x1, P0 ;  /* 0x0000000505057c11 */ /* 0x000fca00080f0eff */
[----:B------:R-:W2:Y:S01]  /*1b90*/  LDG.E.U8 R4, desc[UR36][R4.64] ;  /* 0x0000002404047981 */ /* 0x000ea2000c1e1100 */
[----:B0-----:R-:W-:-:S05]  /*1ba0*/  IADD3 R11, PT, PT, R1, R0, RZ ;  /* 0x00000000010b7210 */ /* 0x001fca0007ffe0ff */
[----:B--2---:R0:W-:Y:S04]  /*1bb0*/  STL.U8 [R11+0x100], R4 ;  /* 0x000100040b007387 */ /* 0x0041e80000100000 */
[----:B------:R-:W2:Y:S02]  /*1bc0*/  LDL R7, [R3+0x4] ;  /* 0x0000040003077983 */ /* 0x000ea40000100800 */
[----:B--2---:R-:W-:-:S04]  /*1bd0*/  IADD3 R6, P0, PT, R7, UR4, RZ ;  /* 0x0000000407067c10 */ /* 0x004fc8000ff1e0ff */
[----:B------:R-:W-:-:S05]  /*1be0*/  LEA.HI.X.SX32 R7, R7, UR5, 0x1, P0 ;  /* 0x0000000507077c11 */ /* 0x000fca00080f0eff */
[----:B------:R-:W2:Y:S04]  /*1bf0*/  LDG.E.U8 R6, desc[UR36][R6.64] ;  /* 0x0000002406067981 */ /* 0x000ea8000c1e1100 */
[----:B--2---:R1:W-:Y:S04]  /*1c00*/  STL.U8 [R11+0x101], R6 ;  /* 0x000101060b007387 */ /* 0x0043e80000100000 */
[----:B------:R-:W2:Y:S02]  /*1c10*/  LDL R9, [R3+0x8] ;  /* 0x0000080003097983 */ /* 0x000ea40000100800 */
[----:B--2---:R-:W-:-:S04]  /*1c20*/  IADD3 R8, P0, PT, R9, UR4, RZ ;  /* 0x0000000409087c10 */ /* 0x004fc8000ff1e0ff */
[----:B------:R-:W-:-:S05]  /*1c30*/  LEA.HI.X.SX32 R9, R9, UR5, 0x1, P0 ;  /* 0x0000000509097c11 */ /* 0x000fca00080f0eff */
[----:B------:R-:W2:Y:S04]  /*1c40*/  LDG.E.U8 R8, desc[UR36][R8.64] ;  /* 0x0000002408087981 */ /* 0x000ea8000c1e1100 */
[----:B--2---:R2:W-:Y:S04]  /*1c50*/  STL.U8 [R11+0x102], R8 ;  /* 0x000102080b007387 */ /* 0x0045e80000100000 */
[----:B------:R-:W0:Y:S02]  /*1c60*/  LDL R5, [R3+0xc] ;  /* 0x00000c0003057983 */ /* 0x000e240000100800 */
[----:B0-----:R-:W-:-:S04]  /*1c70*/  IADD3 R4, P0, PT, R5, UR4, RZ ;  /* 0x0000000405047c10 */ /* 0x001fc8000ff1e0ff */
[----:B------:R-:W-:-:S05]  /*1c80*/  LEA.HI.X.SX32 R5, R5, UR5, 0x1, P0 ;  /* 0x0000000505057c11 */ /* 0x000fca00080f0eff */
[----:B------:R-:W4:Y:S04]  /*1c90*/  LDG.E.U8 R4, desc[UR36][R4.64] ;  /* 0x0000002404047981 */ /* 0x000f28000c1e1100 */
[----:B----4-:R0:W-:Y:S04]  /*1ca0*/  STL.U8 [R11+0x103], R4 ;  /* 0x000103040b007387 */ /* 0x0101e80000100000 */
[----:B------:R-:W1:Y:S02]  /*1cb0*/  LDL R7, [R3+0x10] ;  /* 0x0000100003077983 */ /* 0x000e640000100800 */
[----:B-1----:R-:W-:-:S04]  /*1cc0*/  IADD3 R6, P0, PT, R7, UR4, RZ ;  /* 0x0000000407067c10 */ /* 0x002fc8000ff1e0ff */
[----:B------:R-:W-:-:S05]  /*1cd0*/  LEA.HI.X.SX32 R7, R7, UR5, 0x1, P0 ;  /* 0x0000000507077c11 */ /* 0x000fca00080f0eff */
[----:B------:R-:W4:Y:S04]  /*1ce0*/  LDG.E.U8 R6, desc[UR36][R6.64] ;  /* 0x0000002406067981 */ /* 0x000f28000c1e1100 */
[----:B----4-:R1:W-:Y:S04]  /*1cf0*/  STL.U8 [R11+0x104], R6 ;  /* 0x000104060b007387 */ /* 0x0103e80000100000 */
        /* <DEDUP_REMOVED lines=13> */
[----:B------:R-:W4:Y:S01]  /*1dd0*/  LDG.E.U8 R6, desc[UR36][R6.64] ;  /* 0x0000002406067981 */ /* 0x000f22000c1e1100 */
[----:B------:R-:W-:-:S03]  /*1de0*/  VIADD R0, R0, 0x8 ;  /* 0x0000000800007836 */ /* 0x000fc60000000000 */
[----:B----4-:R2:W-:Y:S04]  /*1df0*/  STL.U8 [R11+0x107], R6 ;  /* 0x000107060b007387 */ /* 0x0105e80000100000 */
.L_x_31:
[----:B--2---:R-:W-:Y:S01]  /*1e00*/  IMAD.U32 R4, RZ, RZ, UR7 ;  /* 0x00000007ff047e24 */ /* 0x004fe2000f8e00ff */
[----:B------:R-:W-:Y:S06]  /*1e10*/  BRA.U !UP1, `(.L_x_27) ;  /* 0x0000000109e07547 */ /* 0x000fec000b800000 */
[----:B------:R-:W1:Y:S01]  /*1e20*/  LDCU UR5, c[0x0][0x394] ;  /* 0x00007280ff0577ac */ /* 0x000e620008000800 */
[----:B------:R-:W-:-:S04]  /*1e30*/  UIADD3 UR4, UPT, UPT, UR6, -0x1, URZ ;  /* 0xffffffff06047890 */ /* 0x000fc8000fffe0ff */
[----:B------:R-:W-:Y:S02]  /*1e40*/  UISETP.GE.U32.AND UP0, UPT, UR4, 0x3, UPT ;  /* 0x000000030400788c */ /* 0x000fe4000bf06070 */
[----:B-1----:R-:W-:-:S07]  /*1e50*/  ULOP3.LUT UP1, UR5, UR5, 0x3, URZ, 0xc0, !UPT ;  /* 0x0000000305057892 */ /* 0x002fce000f82c0ff */
[----:B------:R-:W-:Y:S05]  /*1e60*/  BRA.U !UP0, `(.L_x_32) ;  /* 0x0000000108607547 */ /* 0x000fea000b800000 */
[----:B------:R-:W-:Y:S01]  /*1e70*/  IMAD R10, R0, 0x4, R1 ;  /* 0x00000004000a7824 */ /* 0x000fe200078e0201 */
[----:B------:R-:W1:Y:S04]  /*1e80*/  LDCU.64 UR8, c[0x0][0x388] ;  /* 0x00007100ff0877ac */ /* 0x000e680008000a00 */
[----:B------:R-:W1:Y:S02]  /*1e90*/  LDL R3, [R10] ;  /* 0x000000000a037983 */ /* 0x000e640000100800 */
[----:B-1----:R-:W-:-:S04]  /*1ea0*/  IADD3 R4, P0, PT, R3, UR8, RZ ;  /* 0x0000000803047c10 */ /* 0x002fc8000ff1e0ff */
[----:B------:R-:W-:-:S05]  /*1eb0*/  LEA.HI.X.SX32 R5, R3, UR9, 0x1, P0 ;  /* 0x0000000903057c11 */ /* 0x000fca00080f0eff */
[----:B------:R-:W2:Y:S01]  /*1ec0*/  LDG.E.U8 R4, desc[UR36][R4.64] ;  /* 0x0000002404047981 */ /* 0x000ea2000c1e1100 */
[----:B0-----:R-:W-:-:S05]  /*1ed0*/  IMAD.IADD R11, R1, 0x1, R0 ;  /* 0x00000001010b7824 */ /* 0x001fca00078e0200 */
        /* <DEDUP_REMOVED lines=14> */
[----:B------:R-:W2:Y:S01]  /*1fc0*/  LDG.E.U8 R4, desc[UR36][R4.64] ;  /* 0x0000002404047981 */ /* 0x000ea2000c1e1100 */
[----:B------:R-:W-:-:S03]  /*1fd0*/  IADD3 R0, PT, PT, R0, 0x4, RZ ;  /* 0x0000000400007810 */ /* 0x000fc60007ffe0ff */
[----:B--2---:R1:W-:Y:S04]  /*1fe0*/  STL.U8 [R11+0x103], R4 ;  /* 0x000103040b007387 */ /* 0x0043e80000100000 */
.L_x_32:
[----:B-1----:R-:W-:Y:S01]  /*1ff0*/  IMAD.U32 R4, RZ, RZ, UR7 ;  /* 0x00000007ff047e24 */ /* 0x002fe2000f8e00ff */
[----:B------:R-:W-:Y:S06]  /*2000*/  BRA.U !UP1, `(.L_x_27) ;  /* 0x0000000109647547 */ /* 0x000fec000b800000 */
[----:B------:R-:W-:Y:S01]  /*2010*/  IMAD R3, R0, 0x4, R1 ;  /* 0x0000000400037824 */ /* 0x000fe200078e0201 */
[----:B------:R-:W1:Y:S04]  /*2020*/  LDCU.64 UR8, c[0x0][0x388] ;  /* 0x00007100ff0877ac */ /* 0x000e680008000a00 */
[----:B------:R-:W1:Y:S02]  /*2030*/  LDL R4, [R3] ;  /* 0x0000000003047983 */ /* 0x000e640000100800 */
[----:B-1----:R-:W-:-:S04]  /*2040*/  IADD3 R6, P0, PT, R4, UR8, RZ ;  /* 0x0000000804067c10 */ /* 0x002fc8000ff1e0ff */
[----:B------:R-:W-:-:S05]  /*2050*/  LEA.HI.X.SX32 R7, R4, UR9, 0x1, P0 ;  /* 0x0000000904077c11 */ /* 0x000fca00080f0eff */
[----:B------:R-:W2:Y:S01]  /*2060*/  LDG.E.U8 R6, desc[UR36][R6.64] ;  /* 0x0000002406067981 */ /* 0x000ea2000c1e1100 */
[----:B------:R-:W-:Y:S01]  /*2070*/  IMAD.IADD R5, R1, 0x1, R0 ;  /* 0x0000000101057824 */ /* 0x000fe200078e0200 */
[----:B------:R-:W-:Y:S01]  /*2080*/  UISETP.NE.AND UP0, UPT, UR5, 0x1, UPT ;  /* 0x000000010500788c */ /* 0x000fe2000bf05270 */
[----:B------:R-:W-:-:S03]  /*2090*/  IMAD.U32 R4, RZ, RZ, UR7 ;  /* 0x00000007ff047e24 */ /* 0x000fc6000f8e00ff */
[----:B--2---:R1:W-:Y:S05]  /*20a0*/  STL.U8 [R5+0x100], R6 ;  /* 0x0001000605007387 */ /* 0x0043ea0000100000 */
[----:B------:R-:W-:Y:S05]  /*20b0*/  BRA.U !UP0, `(.L_x_27) ;  /* 0x0000000108387547 */ /* 0x000fea000b800000 */
[----:B------:R-:W1:Y:S02]  /*20c0*/  LDL R0, [R3+0x4] ;  /* 0x0000040003007983 */ /* 0x000e640000100800 */
[----:B-1----:R-:W-:-:S04]  /*20d0*/  IADD3 R6, P0, PT, R0, UR8, RZ ;  /* 0x0000000800067c10 */ /* 0x002fc8000ff1e0ff */
[----:B------:R-:W-:-:S05]  /*20e0*/  LEA.HI.X.SX32 R7, R0, UR9, 0x1, P0 ;  /* 0x0000000900077c11 */ /* 0x000fca00080f0eff */
[----:B------:R-:W2:Y:S01]  /*20f0*/  LDG.E.U8 R6, desc[UR36][R6.64] ;  /* 0x0000002406067981 */ /* 0x000ea2000c1e1100 */
[----:B------:R-:W-:Y:S01]  /*2100*/  UISETP.NE.AND UP0, UPT, UR5, 0x2, UPT ;  /* 0x000000020500788c */ /* 0x000fe2000bf05270 */
[----:B------:R-:W-:Y:S02]  /*2110*/  MOV R4, UR7 ;  /* 0x0000000700047c02 */ /* 0x000fe40008000f00 */
[----:B--2---:R4:W-:Y:S06]  /*2120*/  STL.U8 [R5+0x101], R6 ;  /* 0x0001010605007387 */ /* 0x0049ec0000100000 */
[----:B------:R-:W-:Y:S05]  /*2130*/  BRA.U !UP0, `(.L_x_27) ;  /* 0x0000000108187547 */ /* 0x000fea000b800000 */
[----:B------:R-:W4:Y:S02]  /*2140*/  LDL R3, [R3+0x8] ;  /* 0x0000080003037983 */ /* 0x000f240000100800 */
[----:B----4-:R-:W-:-:S04]  /*2150*/  IADD3 R6, P0, PT, R3, UR8, RZ ;  /* 0x0000000803067c10 */ /* 0x010fc8000ff1e0ff */
[----:B------:R-:W-:-:S05]  /*2160*/  LEA.HI.X.SX32 R7, R3, UR9, 0x1, P0 ;  /* 0x0000000903077c11 */ /* 0x000fca00080f0eff */
[----:B------:R-:W2:Y:S01]  /*2170*/  LDG.E.U8 R6, desc[UR36][R6.64] ;  /* 0x0000002406067981 */ /* 0x000ea2000c1e1100 */
[----:B------:R-:W-:-:S03]  /*2180*/  IMAD.U32 R4, RZ, RZ, UR7 ;  /* 0x00000007ff047e24 */ /* 0x000fc6000f8e00ff */
[----:B--2---:R1:W-:Y:S04]  /*2190*/  STL.U8 [R5+0x102], R6 ;  /* 0x0001020605007387 */ /* 0x0043e80000100000 */
.L_x_27:
[----:B------:R-:W-:Y:S01]  /*21a0*/  IMAD.IADD R4, R1, 0x1, R4 ;  /* 0x0000000101047824 */ /* 0x000fe200078e0204 */
[----:B-----5:R-:W-:-:S04]  /*21b0*/  ISETP.NE.AND P0, PT, R19, RZ, PT ;  /* 0x000000ff1300720c */ /* 0x020fc80003f05270 */
[----:B------:R0:W-:Y:S09]  /*21c0*/  STL.U8 [R4+0x100], RZ ;  /* 0x000100ff04007387 */ /* 0x0001f20000100000 */
[----:B0-----:R-:W-:Y:S05]  /*21d0*/  @!P0 BRA `(.L_x_33) ;  /* 0x0000000000308947 */ /* 0x001fea0003800000 */
[----:B------:R-:W-:Y:S01]  /*21e0*/  IADD3 R10, P0, PT, R16, 0x100, RZ ;  /* 0x00000100100a7810 */ /* 0x000fe20007f1e0ff */
[----:B------:R-:W0:Y:S01]  /*21f0*/  LDCU.64 UR4, c[0x4][0x8] ;  /* 0x01000100ff0477ac */ /* 0x000e220008000a00 */
[----:B--2---:R-:W-:-:S03]  /*2200*/  MOV R0, 0x0 ;  /* 0x0000000000007802 */ /* 0x004fc60000000f00 */
[----:B------:R-:W-:Y:S01]  /*2210*/  IMAD.X R11, RZ, RZ, R2, P0 ;  /* 0x000000ffff0b7224 */ /* 0x000fe200000e0602 */
[----:B------:R2:W2:Y:S01]  /*2220*/  LDC.64 R8, c[0x4][R0] ;  /* 0x0100000000087b82 */ /* 0x0004a20000000a00 */
[----:B-1--4-:R-:W-:-:S03]  /*2230*/  IADD3 R6, P0, PT, R16, 0x140, RZ ;  /* 0x0000014010067810 */ /* 0x012fc60007f1e0ff */
[----:B------:R1:W-:Y:S02]  /*2240*/  STL.64 [R1+0x140], R10 ;  /* 0x0001400a01007387 */ /* 0x0003e40000100a00 */
[----:B------:R-:W-:Y:S02]  /*2250*/  IMAD.X R7, RZ, RZ, R2, P0 ;  /* 0x000000ffff077224 */ /* 0x000fe400000e0602 */
[----:B0-----:R-:W-:Y:S01]  /*2260*/  IMAD.U32 R4, RZ, RZ, UR4 ;  /* 0x00000004ff047e24 */ /* 0x001fe2000f8e00ff */
[----:B------:R-:W-:-:S07]  /*2270*/  MOV R5, UR5 ;  /* 0x0000000500057c02 */ /* 0x000fce0008000f00 */
[----:B------:R-:W-:-:S07]  /*2280*/  LEPC R20, `(.L_x_33) ;  /* 0x000000001014794e */ /* 0x000fce0000000000 */
[----:B-123--:R-:W-:Y:S05]  /*2290*/  CALL.ABS.NOINC R8 ;  /* 0x0000000008007343 */ /* 0x00efea0003c00000 */
.L_x_33:
[----:B--2---:R-:W2:Y:S01]  /*22a0*/  LDL.U8 R0, [R1+0x100] ;  /* 0x0001000001007983 */ /* 0x004ea20000100000 */
[----:B------:R-:W-:Y:S01]  /*22b0*/  BSSY.RECONVERGENT B0, `(.L_x_34) ;  /* 0x000000c000007945 */ /* 0x000fe20003800200 */
[----:B--2---:R-:W-:Y:S01]  /*22c0*/  ISETP.NE.AND P0, PT, R0, RZ, PT ;  /* 0x000000ff0000720c */ /* 0x004fe20003f05270 */
[----:B------:R-:W-:-:S12]  /*22d0*/  IMAD.MOV.U32 R0, RZ, RZ, RZ ;  /* 0x000000ffff007224 */ /* 0x000fd800078e00ff */
[----:B------:R-:W-:Y:S05]  /*22e0*/  @!P0 BRA `(.L_x_35) ;  /* 0x0000000000208947 */ /* 0x000fea0003800000 */
[----:B------:R-:W-:Y:S01]  /*22f0*/  BSSY.RECONVERGENT B1, `(.L_x_35) ;  /* 0x0000007000017945 */ /* 0x000fe20003800200 */
[----:B------:R-:W-:-:S07]  /*2300*/  IMAD.MOV.U32 R0, RZ, RZ, RZ ;  /* 0x000000ffff007224 */ /* 0x000fce00078e00ff */
.L_x_36:
[----:B------:R-:W-:-:S06]  /*2310*/  IMAD.IADD R3, R1, 0x1, R0 ;  /* 0x0000000101037824 */ /* 0x000fcc00078e0200 */
[----:B------:R-:W2:Y:S01]  /*2320*/  LDL.U8 R3, [R3+0x101] ;  /* 0x0001010003037983 */ /* 0x000ea20000100000 */
[----:B------:R-:W-:Y:S02]  /*2330*/  IADD3 R0, PT, PT, R0, 0x1, RZ ;  /* 0x0000000100007810 */ /* 0x000fe40007ffe0ff */
[----:B--2---:R-:W-:-:S13]  /*2340*/  ISETP.NE.AND P0, PT, R3, RZ, PT ;  /* 0x000000ff0300720c */ /* 0x004fda0003f05270 */
[----:B------:R-:W-:Y:S05]  /*2350*/  @P0 BRA `(.L_x_36) ;  /* 0xfffffffc00ec0947 */ /* 0x000fea000383ffff */
[----:B---3--:R-:W-:Y:S05]  /*2360*/  BSYNC.RECONVERGENT B1 ;  /* 0x0000000000017941 */ /* 0x008fea0003800200 */
.L_x_35:
[----:B---3--:R-:W-:Y:S05]  /*2370*/  BSYNC.RECONVERGENT B0 ;  /* 0x0000000000007941 */ /* 0x008fea0003800200 */
.L_x_34:
[----:B-1--4-:R-:W0:Y:S02]  /*2380*/  LDC.64 R4, c[0x0][0x398] ;  /* 0x0000e600ff047b82 */ /* 0x012e240000000a00 */
[----:B0-----:R-:W2:Y:S01]  /*2390*/  LDG.E.U8 R4, desc[UR36][R4.64] ;  /* 0x0000002404047981 */ /* 0x001ea2000c1e1100 */
[----:B------:R-:W-:Y:S01]  /*23a0*/  IMAD.MOV.U32 R3, RZ, RZ, RZ ;  /* 0x000000ffff037224 */ /* 0x000fe200078e00ff */
[----:B--2---:R-:W-:-:S13]  /*23b0*/  ISETP.NE.AND P0, PT, R4, RZ, PT ;  /* 0x000000ff0400720c */ /* 0x004fda0003f05270 */
[----:B------:R-:W-:Y:S05]  /*23c0*/  @!P0 BRA `(.L_x_37) ;  /* 0x0000000000288947 */ /* 0x000fea0003800000 */
[----:B------:R-:W-:Y:S01]  /*23d0*/  BSSY.RECONVERGENT B0, `(.L_x_37) ;  /* 0x0000009000007945 */ /* 0x000fe20003800200 */
[----:B------:R-:W-:-:S07]  /*23e0*/  IMAD.MOV.U32 R3, RZ, RZ, RZ ;  /* 0x000000ffff037224 */ /* 0x000fce00078e00ff */
.L_x_38:
[----:B------:R-:W0:Y:S02]  /*23f0*/  LDCU.64 UR4, c[0x0][0x398] ;  /* 0x00007300ff0477ac */ /* 0x000e240008000a00 */
[----:B0-----:R-:W-:-:S05]  /*2400*/  IADD3 R4, P0, PT, R3, UR4, RZ ;  /* 0x0000000403047c10 */ /* 0x001fca000ff1e0ff */
[----:B------:R-:W-:-:S05]  /*2410*/  IMAD.X R5, RZ, RZ, UR5, P0 ;  /* 0x00000005ff057e24 */ /* 0x000fca00080e06ff */
[----:B------:R-:W2:Y:S01]  /*2420*/  LDG.E.U8 R4, desc[UR36][R4.64+0x1] ;  /* 0x0000012404047981 */ /* 0x000ea2000c1e1100 */
[----:B------:R-:W-:Y:S01]  /*2430*/  VIADD R3, R3, 0x1 ;  /* 0x0000000103037836 */ /* 0x000fe20000000000 */
[----:B--2---:R-:W-:-:S13]  /*2440*/  ISETP.NE.AND P0, PT, R4, RZ, PT ;  /* 0x000000ff0400720c */ /* 0x004fda0003f05270 */
[----:B------:R-:W-:Y:S05]  /*2450*/  @P0 BRA `(.L_x_38) ;  /* 0xfffffffc00e40947 */ /* 0x000fea000383ffff */
[----:B------:R-:W-:Y:S05]  /*2460*/  BSYNC.RECONVERGENT B0 ;  /* 0x0000000000007941 */ /* 0x000fea0003800200 */
.L_x_37:
[----:B------:R-:W-:Y:S01]  /*2470*/  ISETP.NE.AND P0, PT, R0, R3, PT ;  /* 0x000000030000720c */ /* 0x000fe20003f05270 */
[----:B------:R-:W-:-:S12]  /*2480*/  BSSY.RECONVERGENT B0, `(.L_x_39) ;  /* 0x0000015000007945 */ /* 0x000fd80003800200 */
[----:B------:R-:W-:Y:S05]  /*2490*/  @P0 BRA `(.L_x_40) ;  /* 0x00000000004c0947 */ /* 0x000fea0003800000 */
[----:B------:R-:W0:Y:S02]  /*24a0*/  LDCU UR4, c[0x0][0x394] ;  /* 0x00007280ff0477ac */ /* 0x000e240008000800 */
[----:B0-----:R-:W-:-:S09]  /*24b0*/  UISETP.GE.AND UP0, UPT, UR4, 0x1, UPT ;  /* 0x000000010400788c */ /* 0x001fd2000bf06270 */
[----:B------:R-:W-:Y:S05]  /*24c0*/  BRA.U !UP0, `(.L_x_41) ;  /* 0x0000000108347547 */ /* 0x000fea000b800000 */
[----:B------:R-:W-:-:S07]  /*24d0*/  HFMA2 R0, -RZ, RZ, 0, 0 ;  /* 0x00000000ff007431 */ /* 0x000fce00000001ff */
.L_x_42:
[----:B------:R-:W0:Y:S01]  /*24e0*/  LDCU.64 UR4, c[0x0][0x398] ;  /* 0x00007300ff0477ac */ /* 0x000e220008000a00 */
[----:B------:R-:W-:-:S06]  /*24f0*/  IMAD.IADD R3, R1, 0x1, R0 ;  /* 0x0000000101037824 */ /* 0x000fcc00078e0200 */
[----:B------:R-:W2:Y:S01]  /*2500*/  LDL.U8 R3, [R3+0x100] ;  /* 0x0001000003037983 */ /* 0x000ea20000100000 */
[----:B0-----:R-:W-:-:S05]  /*2510*/  IADD3 R4, P0, PT, R0, UR4, RZ ;  /* 0x0000000400047c10 */ /* 0x001fca000ff1e0ff */
[----:B------:R-:W-:-:S05]  /*2520*/  IMAD.X R5, RZ, RZ, UR5, P0 ;  /* 0x00000005ff057e24 */ /* 0x000fca00080e06ff */
[----:B------:R-:W2:Y:S02]  /*2530*/  LDG.E.U8 R4, desc[UR36][R4.64] ;  /* 0x0000002404047981 */ /* 0x000ea4000c1e1100 */
[----:B--2---:R-:W-:-:S13]  /*2540*/  ISETP.NE.AND P0, PT, R3, R4, PT ;  /* 0x000000040300720c */ /* 0x004fda0003f05270 */
[----:B------:R-:W-:Y:S05]  /*2550*/  @P0 BRA `(.L_x_40) ;  /* 0x00000000001c0947 */ /* 0x000fea0003800000 */
[----:B------:R-:W0:Y:S01]  /*2560*/  LDCU UR4, c[0x0][0x394] ;  /* 0x00007280ff0477ac */ /* 0x000e220008000800 */
[----:B------:R-:W-:-:S05]  /*2570*/  VIADD R0, R0, 0x1 ;  /* 0x0000000100007836 */ /* 0x000fca0000000000 */
[----:B0-----:R-:W-:-:S13]  /*2580*/  ISETP.NE.AND P0, PT, R0, UR4, PT ;  /* 0x0000000400007c0c */ /* 0x001fda000bf05270 */
[----:B------:R-:W-:Y:S05]  /*2590*/  @P0 BRA `(.L_x_42) ;  /* 0xfffffffc00d00947 */ /* 0x000fea000383ffff */
.L_x_41:
[----:B------:R-:W0:Y:S01]  /*25a0*/  LDC.64 R4, c[0x0][0x3a0] ;  /* 0x0000e800ff047b82 */ /* 0x000e220000000a00 */
[----:B------:R-:W-:-:S05]  /*25b0*/  IMAD.MOV.U32 R0, RZ, RZ, 0x1 ;  /* 0x00000001ff007424 */ /* 0x000fca00078e00ff */
[----:B0-----:R0:W-:Y:S02]  /*25c0*/  STG.E.U8 desc[UR36][R4.64], R0 ;  /* 0x0000000004007986 */ /* 0x0011e4000c101124 */
.L_x_40:
[----:B------:R-:W-:Y:S05]  /*25d0*/  BSYNC.RECONVERGENT B0 ;  /* 0x0000000000007941 */ /* 0x000fea0003800200 */
.L_x_39:
[----:B------:R-:W1:Y:S01]  /*25e0*/  LDCU UR4, c[0x0][0x394] ;  /* 0x00007280ff0477ac */ /* 0x000e620008000800 */
[----:B------:R-:W-:-:S04]  /*25f0*/  IADD3 R22, P0, PT, R22, 0x1, RZ ;  /* 0x0000000116167810 */ /* 0x000fc80007f1e0ff */
[----:B------:R-:W-:Y:S01]  /*2600*/  IADD3.X R23, PT, PT, RZ, R23, RZ, P0, !PT ;  /* 0x00000017ff177210 */ /* 0x000fe200007fe4ff */
[----:B-1----:R-:W-:-:S09]  /*2610*/  UISETP.GE.AND UP0, UPT, UR4, 0x1, UPT ;  /* 0x000000010400788c */ /* 0x002fd2000bf06270 */
[----:B------:R-:W-:Y:S05]  /*2620*/  BRA.U !UP0, `(.L_x_43) ;  /* 0x0000000108487547 */ /* 0x000fea000b800000 */
[----:B0-----:R-:W0:Y:S01]  /*2630*/  LDC R4, c[0x0][0x390] ;  /* 0x0000e400ff047b82 */ /* 0x001e220000000800 */
[----:B------:R-:W1:Y:S01]  /*2640*/  LDCU UR4, c[0x0][0x394] ;  /* 0x00007280ff0477ac */ /* 0x000e620008000800 */
[----:B------:R-:W-:Y:S01]  /*2650*/  BSSY.RECONVERGENT B0, `(.L_x_43) ;  /* 0x000000f000007945 */ /* 0x000fe20003800200 */
[----:B-1----:R-:W-:Y:S02]  /*2660*/  IMAD.U32 R0, RZ, RZ, UR4 ;  /* 0x00000004ff007e24 */ /* 0x002fe4000f8e00ff */
[----:B0-----:R-:W-:-:S07]  /*2670*/  VIADD R4, R4, 0xffffffff ;  /* 0xffffffff04047836 */ /* 0x001fce0000000000 */
.L_x_45:
[----:B------:R-:W-:-:S04]  /*2680*/  VIADD R6, R0, 0xffffffff ;  /* 0xffffffff00067836 */ /* 0x000fc80000000000 */
[----:B------:R-:W-:-:S05]  /*2690*/  IMAD R3, R6, 0x4, R1 ;  /* 0x0000000406037824 */ /* 0x000fca00078e0201 */
[----:B------:R-:W2:Y:S02]  /*26a0*/  LDL R5, [R3] ;  /* 0x0000000003057983 */ /* 0x000ea40000100800 */
[----:B--2---:R-:W-:-:S13]  /*26b0*/  ISETP.NE.AND P0, PT, R5, R4, PT ;  /* 0x000000040500720c */ /* 0x004fda0003f05270 */
[----:B------:R-:W-:Y:S05]  /*26c0*/  @P0 BRA `(.L_x_44) ;  /* 0x0000000000140947 */ /* 0x000fea0003800000 */
[----:B------:R0:W-:Y:S01]  /*26d0*/  STL [R3], RZ ;  /* 0x000000ff03007387 */ /* 0x0001e20000100800 */
[----:B------:R-:W-:Y:S02]  /*26e0*/  ISETP.GT.U32.AND P0, PT, R0, 0x1, PT ;  /* 0x000000010000780c */ /* 0x000fe40003f04070 */
[----:B------:R-:W-:-:S11]  /*26f0*/  MOV R0, R6 ;  /* 0x0000000600007202 */ /* 0x000fd60000000f00 */
[----:B0-----:R-:W-:Y:S05]  /*2700*/  @P0 BRA `(.L_x_45) ;  /* 0xfffffffc00dc0947 */ /* 0x001fea000383ffff */
[----:B------:R-:W-:Y:S05]  /*2710*/  BRA `(.L_x_46) ;  /* 0x0000000000087947 */ /* 0x000fea0003800000 */
.L_x_44:
[----:B------:R-:W-:-:S05]  /*2720*/  VIADD R0, R5, 0x1 ;  /* 0x0000000105007836 */ /* 0x000fca0000000000 */
[----:B------:R0:W-:Y:S02]  /*2730*/  STL [R3], R0 ;  /* 0x0000000003007387 */ /* 0x0001e40000100800 */
.L_x_46:
[----:B------:R-:W-:Y:S05]  /*2740*/  BSYNC.RECONVERGENT B0 ;  /* 0x0000000000007941 */ /* 0x000fea0003800200 */
.L_x_43:
[----:B------:R-:W0:Y:S02]  /*2750*/  LDC.64 R10, c[0x0][0x380] ;  /* 0x0000e000ff0a7b82 */ /* 0x000e240000000a00 */
[----:B0-----:R-:W-:-:S04]  /*2760*/  IMAD.WIDE.U32 R4, R11, -0x71c71c71, RZ ;  /* 0x8e38e38f0b047825 */ /* 0x001fc800078e00ff */
[----:B------:R-:W-:-:S04]  /*2770*/  IMAD.WIDE.U32 R6, P0, R10, -0x1c71c71d, R4 ;  /* 0xe38e38e30a067825 */ /* 0x000fc80007800004 */
[----:B------:R-:W-:-:S04]  /*2780*/  IMAD.WIDE.U32 R4, R10, -0x71c71c71, RZ ;  /* 0x8e38e38f0a047825 */ /* 0x000fc800078e00ff */
[----:B------:R-:W-:Y:S01]  /*2790*/  IMAD.X R9, RZ, RZ, RZ, P0 ;  /* 0x000000ffff097224 */ /* 0x000fe200000e06ff */
[----:B------:R-:W-:Y:S01]  /*27a0*/  IADD3 RZ, P0, PT, R5, R6, RZ ;  /* 0x0000000605ff7210 */ /* 0x000fe20007f1e0ff */
[----:B------:R-:W-:-:S04]  /*27b0*/  IMAD.MOV.U32 R8, RZ, RZ, R7 ;  /* 0x000000ffff087224 */ /* 0x000fc800078e0007 */
[----:B------:R-:W-:-:S05]  /*27c0*/  IMAD.WIDE.U32.X R8, R11, -0x1c71c71d, R8, P0 ;  /* 0xe38e38e30b087825 */ /* 0x000fca00000e0408 */
[----:B------:R-:W-:-:S05]  /*27d0*/  SHF.R.U64 R9, R8, 0xf, R9 ;  /* 0x0000000f08097819 */ /* 0x000fca0000001209 */
[----:B------:R-:W-:-:S05]  /*27e0*/  IMAD R0, R18, R9, RZ ;  /* 0x0000000912007224 */ /* 0x000fca00078e02ff */
[----:B------:R-:W-:Y:S02]  /*27f0*/  IADD3 R3, P2, P1, R9, -0x1, R0 ;  /* 0xffffffff09037810 */ /* 0x000fe4000795e000 */
[----:B------:R-:W-:Y:S02]  /*2800*/  SHF.R.S32.HI R9, RZ, 0x1f, R9 ;  /* 0x0000001fff097819 */ /* 0x000fe40000011409 */
[----:B------:R-:W-:Y:S02]  /*2810*/  ISETP.GT.U32.AND P0, PT, R3, R22, PT ;  /* 0x000000160300720c */ /* 0x000fe40003f04070 */
[----:B------:R-:W-:-:S04]  /*2820*/  IADD3.X R0, PT, PT, R9, -0x1, RZ, P2, P1 ;  /* 0xffffffff09007810 */ /* 0x000fc800017e24ff */
[----:B------:R-:W-:-:S13]  /*2830*/  ISETP.GT.U32.AND.EX P0, PT, R0, R23, PT, P0 ;  /* 0x000000170000720c */ /* 0x000fda0003f04100 */
[----:B------:R-:W-:Y:S05]  /*2840*/  @P0 BRA `(.L_x_47) ;  /* 0xffffffec001c0947 */ /* 0x000fea000383ffff */
.L_x_26:
[----:B---3--:R-:W-:Y:S05]  /*2850*/  BSYNC.RECONVERGENT B6 ;  /* 0x0000000000067941 */ /* 0x008fea0003800200 */
.L_x_0:
[----:B-1----:R-:W1:Y:S08]  /*2860*/  LDC.64 R4, c[0x0][0x3a0] ;  /* 0x0000e800ff047b82 */ /* 0x002e700000000a00 */
[----:B------:R-:W3:Y:S01]  /*2870*/  LDC.64 R12, c[0x0][0x380] ;  /* 0x0000e000ff0c7b82 */ /* 0x000ee20000000a00 */
[----:B-1----:R-:W4:Y:S01]  /*2880*/  LDG.E.U8 R4, desc[UR36][R4.64] ;  /* 0x0000002404047981 */ /* 0x002f22000c1e1100 */
[----:B---3--:R-:W-:-:S04]  /*2890*/  IMAD.WIDE.U32 R6, R13, -0x71c71c71, RZ ;  /* 0x8e38e38f0d067825 */ /* 0x008fc800078e00ff */
[----:B------:R-:W-:-:S04]  /*28a0*/  IMAD.WIDE.U32 R8, P0, R12, -0x1c71c71d, R6 ;  /* 0xe38e38e30c087825 */ /* 0x000fc80007800006 */
[----:B------:R-:W-:Y:S01]  /*28b0*/  IMAD.WIDE.U32 R6, R12, -0x71c71c71, RZ ;  /* 0x8e38e38f0c067825 */ /* 0x000fe200078e00ff */
[----:B------:R-:W-:-:S03]  /*28c0*/  MOV R10, R9 ;  /* 0x00000009000a7202 */ /* 0x000fc60000000f00 */
[----:B0-----:R-:W-:Y:S01]  /*28d0*/  IMAD.X R11, RZ, RZ, RZ, P0 ;  /* 0x000000ffff0b7224 */ /* 0x001fe200000e06ff */
[----:B------:R-:W-:-:S05]  /*28e0*/  IADD3 RZ, P0, PT, R7, R8, RZ ;  /* 0x0000000807ff7210 */ /* 0x000fca0007f1e0ff */
[----:B------:R-:W-:-:S05]  /*28f0*/  IMAD.WIDE.U32.X R10, R13, -0x1c71c71d, R10, P0 ;  /* 0xe38e38e30d0a7825 */ /* 0x000fca00000e040a */
[----:B------:R-:W-:-:S05]  /*2900*/  SHF.R.U64 R11, R10, 0xf, R11 ;  /* 0x0000000f0a0b7819 */ /* 0x000fca000000120b */
[----:B--2---:R-:W-:-:S05]  /*2910*/  IMAD R3, R11, -0x9000, R12 ;  /* 0xffff70000b037824 */ /* 0x004fca00078e020c */
[----:B------:R-:W-:-:S04]  /*2920*/  ISETP.GE.U32.AND P0, PT, R18, R3, PT ;  /* 0x000000031200720c */ /* 0x000fc80003f06070 */
[----:B----4-:R-:W-:-:S13]  /*2930*/  ISETP.NE.OR P0, PT, R4, RZ, P0 ;  /* 0x000000ff0400720c */ /* 0x010fda0000705670 */
[----:B------:R-:W-:Y:S05]  /*2940*/  @P0 EXIT ;  /* 0x000000000000094d */ /* 0x000fea0003800000 */
[----:B------:R-:W0:Y:S01]  /*2950*/  LDC R4, c[0x0][0x394] ;  /* 0x0000e500ff047b82 */ /* 0x000e220000000800 */
[----:B------:R-:W-:Y:S02]  /*2960*/  IMAD R18, R11, 0x9000, R18 ;  /* 0x000090000b127824 */ /* 0x000fe400078e0212 */
[----:B------:R-:W-:Y:S01]  /*2970*/  IMAD.MOV.U32 R0, RZ, RZ, RZ ;  /* 0x000000ffff007224 */ /* 0x000fe200078e00ff */
[----:B0-----:R-:W-:-:S13]  /*2980*/  ISETP.GE.AND P0, PT, R4, 0x1, PT ;  /* 0x000000010400780c */ /* 0x001fda0003f06270 */
[----:B------:R-:W-:Y:S05]  /*2990*/  @!P0 BRA `(.L_x_48) ;  /* 0x0000001c00588947 */ /* 0x000fea0003800000 */
[----:B------:R-:W0:Y:S01]  /*29a0*/  LDCU UR5, c[0x0][0x390] ;  /* 0x00007200ff0577ac */ /* 0x000e220008000800 */
[C---:B------:R-:W-:Y:S01]  /*29b0*/  VIADD R10, R4.reuse, 0xffffffff ;  /* 0xffffffff040a7836 */ /* 0x040fe20000000000 */
[--C-:B------:R-:W-:Y:S01]  /*29c0*/  SHF.R.S32.HI R7, RZ, 0x1f, R18.reuse ;  /* 0x0000001fff077819 */ /* 0x100fe20000011412 */
[----:B------:R-:W-:Y:S01]  /*29d0*/  IMAD.MOV.U32 R0, RZ, RZ, R18 ;  /* 0x000000ffff007224 */ /* 0x000fe200078e0012 */
[----:B------:R-:W1:Y:S01]  /*29e0*/  LDCU UR4, c[0x0][0x394] ;  /* 0x00007280ff0477ac */ /* 0x000e620008000800 */
[----:B------:R-:W-:Y:S02]  /*29f0*/  LOP3.LUT R18, R4, 0x3, RZ, 0xc0, !PT ;  /* 0x0000000304127812 */ /* 0x000fe400078ec0ff */
[----:B------:R-:W-:Y:S01]  /*2a00*/  ISETP.GE.U32.AND P0, PT, R10, 0x3, PT ;  /* 0x000000030a00780c */ /* 0x000fe20003f06070 */
[----:B0-----:R-:W-:Y:S01]  /*2a10*/  IMAD.U32 R5, RZ, RZ, UR5 ;  /* 0x00000005ff057e24 */ /* 0x001fe2000f8e00ff */
[----:B-1----:R-:W-:-:S04]  /*2a20*/  MOV R20, UR4 ;  /* 0x0000000400147c02 */ /* 0x002fc80008000f00 */
[----:B------:R-:W-:-:S07]  /*2a30*/  SHF.R.S32.HI R3, RZ, 0x1f, R5 ;  /* 0x0000001fff037819 */ /* 0x000fce0000011405 */
[----:B------:R-:W-:Y:S05]  /*2a40*/  @!P0 BRA `(.L_x_49) ;  /* 0x0000000800988947 */ /* 0x000fea0003800000 */
[C---:B------:R-:W-:Y:S01]  /*2a50*/  LOP3.LUT R21, R4.reuse, 0x7ffffffc, RZ, 0xc0, !PT ;  /* 0x7ffffffc04157812 */ /* 0x040fe200078ec0ff */
[----:B------:R-:W-:Y:S01]  /*2a60*/  BSSY.RECONVERGENT B0, `(.L_x_50) ;  /* 0x00000a3000007945 */ /* 0x000fe20003800200 */
[----:B------:R-:W-:-:S03]  /*2a70*/  VIADD R20, R4, 0xfffffffe ;  /* 0xfffffffe04147836 */ /* 0x000fc60000000000 */
[----:B------:R-:W-:-:S07]  /*2a80*/  IMAD.MOV R21, RZ, RZ, -R21 ;  /* 0x000000ffff157224 */ /* 0x000fce00078e0a15 */
.L_x_63:
[----:B------:R-:W-:Y:S01]  /*2a90*/  LOP3.LUT R4, R7, R3, RZ, 0xfc, !PT ;  /* 0x0000000307047212 */ /* 0x000fe200078efcff */
[----:B------:R-:W-:Y:S03]  /*2aa0*/  BSSY.RECONVERGENT B1, `(.L_x_51) ;  /* 0x0000022000017945 */ /* 0x000fe60003800200 */
[----:B------:R-:W-:-:S13]  /*2ab0*/  ISETP.NE.U32.AND P0, PT, R4, RZ, PT ;  /* 0x000000ff0400720c */ /* 0x000fda0003f05070 */
[----:B------:R-:W-:Y:S05]  /*2ac0*/  @P0 BRA `(.L_x_52) ;  /* 0x00000000005c0947 */ /* 0x000fea0003800000 */
[----:B------:R-:W-:-:S04]  /*2ad0*/  IMAD.U32 R5, RZ, RZ, UR41 ;  /* 0x00000029ff057e24 */ /* 0x000fc8000f8e00ff */
[----:B------:R-:W0:Y:S01]  /*2ae0*/  I2F.U32.RP R9, R5 ;  /* 0x0000000500097306 */ /* 0x000e220000209000 */
[----:B------:R-:W-:-:S07]  /*2af0*/  ISETP.NE.U32.AND P2, PT, R5, RZ, PT ;  /* 0x000000ff0500720c */ /* 0x000fce0003f45070 */
[----:B0-----:R-:W0:Y:S02]  /*2b00*/  MUFU.RCP R9, R9 ;  /* 0x0000000900097308 */ /* 0x001e240000001000 */
[----:B0-----:R-:W-:Y:S02]  /*2b10*/  VIADD R6, R9, 0xffffffe ;  /* 0x0ffffffe09067836 */ /* 0x001fe40000000000 */
[----:B------:R-:W-:-:S04]  /*2b20*/  IMAD.MOV.U32 R9, RZ, RZ, RZ ;  /* 0x000000ffff097224 */ /* 0x000fc800078e00ff */
[----:B------:R0:W1:Y:S02]  /*2b30*/  F2I.FTZ.U32.TRUNC.NTZ R7, R6 ;  /* 0x0000000600077305 */ /* 0x000064000021f000 */
[----:B0-----:R-:W-:Y:S02]  /*2b40*/  IMAD.MOV.U32 R6, RZ, RZ, RZ ;  /* 0x000000ffff067224 */ /* 0x001fe400078e00ff */
[----:B-1----:R-:W-:-:S05]  /*2b50*/  IMAD R4, R7, R5, RZ ;  /* 0x0000000507047224 */ /* 0x002fca00078e02ff */
[----:B------:R-:W-:-:S05]  /*2b60*/  IADD3 R11, PT, PT, -R4, RZ, RZ ;  /* 0x000000ff040b7210 */ /* 0x000fca0007ffe1ff */
        /* <DEDUP_REMOVED lines=11> */
[----:B------:R-:W-:Y:S01]  /*2c20*/  IMAD R11, R5, R11, R0 ;  /* 0x0000000b050b7224 */ /* 0x000fe200078e0200 */
[----:B------:R-:W-:Y:S06]  /*2c30*/  BRA `(.L_x_53) ;  /* 0x0000000000207947 */ /* 0x000fec0003800000 */
.L_x_52:
[----:B------:R-:W-:Y:S01]  /*2c40*/  IMAD.MOV.U32 R5, RZ, RZ, R7 ;  /* 0x000000ffff057224 */ /* 0x000fe200078e0007 */
[----:B------:R-:W-:-:S07]  /*2c50*/  MOV R4, 0x2c70 ;  /* 0x00002c7000047802 */ /* 0x000fce0000000f00 */
[----:B-----5:R-:W-:Y:S05]  /*2c60*/  CALL.REL.NOINC `($__internal_0_$__cuda_sm20_div_u64) ;  /* 0x0000001c00bc7944 */ /* 0x020fea0003c00000 */
[----:B------:R-:W-:Y:S01]  /*2c70*/  MOV R5, UR41 ;  /* 0x0000002900057c02 */ /* 0x000fe20008000f00 */
[--C-:B------:R-:W-:Y:S02]  /*2c80*/  IMAD.MOV R11, RZ, RZ, -R6.reuse ;  /* 0x000000ffff0b7224 */ /* 0x100fe400078e0a06 */
[----:B------:R-:W-:Y:S02]  /*2c90*/  IMAD.MOV.U32 R8, RZ, RZ, R6 ;  /* 0x000000ffff087224 */ /* 0x000fe400078e0006 */
[----:B------:R-:W-:Y:S02]  /*2ca0*/  IMAD R11, R11, R5, R0 ;  /* 0x000000050b0b7224 */ /* 0x000fe400078e0200 */
[----:B------:R-:W-:-:S07]  /*2cb0*/  IMAD.MOV.U32 R9, RZ, RZ, R7 ;  /* 0x000000ffff097224 */ /* 0x000fce00078e0007 */
.L_x_53:
[----:B------:R-:W-:Y:S05]  /*2cc0*/  BSYNC.RECONVERGENT B1 ;  /* 0x0000000000017941 */ /* 0x000fea0003800200 */
.L_x_51:
[----:B------:R-:W-:Y:S01]  /*2cd0*/  VIADD R0, R20, 0x1 ;  /* 0x0000000114007836 */ /* 0x000fe20000000000 */
[----:B------:R-:W-:Y:S01]  /*2ce0*/  LOP3.LUT R4, R9, R3, RZ, 0xfc, !PT ;  /* 0x0000000309047212 */ /* 0x000fe200078efcff */
[----:B------:R-:W-:Y:S02]  /*2cf0*/  BSSY.RECONVERGENT B1, `(.L_x_54) ;  /* 0x0000025000017945 */ /* 0x000fe40003800200 */
[----:B------:R-:W-:Y:S01]  /*2d00*/  IMAD R0, R0, 0x4, R1 ;  /* 0x0000000400007824 */ /* 0x000fe200078e0201 */
[----:B------:R-:W-:-:S04]  /*2d10*/  ISETP.NE.U32.AND P0, PT, R4, RZ, PT ;  /* 0x000000ff0400720c */ /* 0x000fc80003f05070 */
[----:B------:R0:W-:Y:S09]  /*2d20*/  STL [R0], R11 ;  /* 0x0000000b00007387 */ /* 0x0001f20000100800 */
[----:B------:R-:W-:Y:S05]  /*2d30*/  @P0 BRA `(.L_x_55) ;  /* 0x00000000005c0947 */ /* 0x000fea0003800000 */
[----:B------:R-:W1:Y:S01]  /*2d40*/  I2F.U32.RP R9, R5 ;  /* 0x0000000500097306 */ /* 0x000e620000209000 */
[----:B------:R-:W-:-:S07]  /*2d50*/  ISETP.NE.U32.AND P2, PT, R5, RZ, PT ;  /* 0x000000ff0500720c */ /* 0x000fce0003f45070 */
[----:B-1----:R-:W1:Y:S02]  /*2d60*/  MUFU.RCP R9, R9 ;  /* 0x0000000900097308 */ /* 0x002e640000001000 */
[----:B-1----:R-:W-:Y:S01]  /*2d70*/  IADD3 R6, PT, PT, R9, 0xffffffe, RZ ;  /* 0x0ffffffe09067810 */ /* 0x002fe20007ffe0ff */
[----:B------:R-:W-:-:S05]  /*2d80*/  IMAD.MOV.U32 R9, RZ, RZ, RZ ;  /* 0x000000ffff097224 */ /* 0x000fca00078e00ff */
[----:B------:R1:W0:Y:S02]  /*2d90*/  F2I.FTZ.U32.TRUNC.NTZ R7, R6 ;  /* 0x0000000600077305 */ /* 0x000224000021f000 */
[----:B-1----:R-:W-:Y:S02]  /*2da0*/  IMAD.MOV.U32 R6, RZ, RZ, RZ ;  /* 0x000000ffff067224 */ /* 0x002fe400078e00ff */
[----:B0-----:R-:W-:-:S04]  /*2db0*/  IMAD.MOV R0, RZ, RZ, -R7 ;  /* 0x000000ffff007224 */ /* 0x001fc800078e0a07 */
[----:B------:R-:W-:-:S04]  /*2dc0*/  IMAD R11, R0, R5, RZ ;  /* 0x00000005000b7224 */ /* 0x000fc800078e02ff */
        /* <DEDUP_REMOVED lines=11> */
[----:B------:R-:W-:Y:S02]  /*2e80*/  IMAD R11, R5, R11, R8 ;  /* 0x0000000b050b7224 */ /* 0x000fe400078e0208 */
[----:B------:R-:W-:Y:S01]  /*2e90*/  IMAD.MOV.U32 R8, RZ, RZ, R0 ;  /* 0x000000ffff087224 */ /* 0x000fe200078e0000 */
[----:B------:R-:W-:Y:S06]  /*2ea0*/  BRA `(.L_x_56) ;  /* 0x0000000000247947 */ /* 0x000fec0003800000 */
.L_x_55:
[----:B0-----:R-:W-:Y:S01]  /*2eb0*/  MOV R0, R8 ;  /* 0x0000000800007202 */ /* 0x001fe20000000f00 */
[----:B------:R-:W-:Y:S01]  /*2ec0*/  IMAD.MOV.U32 R5, RZ, RZ, R9 ;  /* 0x000000ffff057224 */ /* 0x000fe200078e0009 */
[----:B------:R-:W-:-:S07]  /*2ed0*/  MOV R4, 0x2ef0 ;  /* 0x00002ef000047802 */ /* 0x000fce0000000f00 */
[----:B-----5:R-:W-:Y:S05]  /*2ee0*/  CALL.REL.NOINC `($__internal_0_$__cuda_sm20_div_u64) ;  /* 0x0000001c001c7944 */ /* 0x020fea0003c00000 */
[----:B------:R-:W-:Y:S01]  /*2ef0*/  IMAD.MOV R11, RZ, RZ, -R6 ;  /* 0x000000ffff0b7224 */ /* 0x000fe200078e0a06 */
[----:B------:R-:W-:Y:S01]  /*2f00*/  MOV R9, R7 ;  /* 0x0000000700097202 */ /* 0x000fe20000000f00 */
[----:B------:R-:W-:-:S04]  /*2f10*/  IMAD.U32 R5, RZ, RZ, UR41 ;  /* 0x00000029ff057e24 */ /* 0x000fc8000f8e00ff */
[----:B------:R-:W-:Y:S02]  /*2f20*/  IMAD R11, R11, R5, R8 ;  /* 0x000000050b0b7224 */ /* 0x000fe400078e0208 */
[----:B------:R-:W-:-:S07]  /*2f30*/  IMAD.MOV.U32 R8, RZ, RZ, R6 ;  /* 0x000000ffff087224 */ /* 0x000fce00078e0006 */
.L_x_56:
[----:B------:R-:W-:Y:S05]  /*2f40*/  BSYNC.RECONVERGENT B1 ;  /* 0x0000000000017941 */ /* 0x000fea0003800200 */
.L_x_54:
[----:B------:R-:W-:Y:S01]  /*2f50*/  IMAD R0, R20, 0x4, R1 ;  /* 0x0000000414007824 */ /* 0x000fe200078e0201 */
[----:B------:R-:W-:Y:S01]  /*2f60*/  LOP3.LUT R4, R9, R3, RZ, 0xfc, !PT ;  /* 0x0000000309047212 */ /* 0x000fe200078efcff */
[----:B------:R-:W-:Y:S03]  /*2f70*/  BSSY.RECONVERGENT B1, `(.L_x_57) ;  /* 0x0000024000017945 */ /* 0x000fe60003800200 */
[----:B------:R0:W-:Y:S01]  /*2f80*/  STL [R0], R11 ;  /* 0x0000000b00007387 */ /* 0x0001e20000100800 */
[----:B------:R-:W-:-:S13]  /*2f90*/  ISETP.NE.U32.AND P0, PT, R4, RZ, PT ;  /* 0x000000ff0400720c */ /* 0x000fda0003f05070 */
[----:B0-----:R-:W-:Y:S05]  /*2fa0*/  @P0 BRA `(.L_x_58) ;  /* 0x00000000005c0947 */ /* 0x001fea0003800000 */
[----:B------:R-:W0:Y:S01]  /*2fb0*/  I2F.U32.RP R9, R5 ;  /* 0x0000000500097306 */ /* 0x000e220000209000 */
[----:B------:R-:W-:-:S07]  /*2fc0*/  ISETP.NE.U32.AND P2, PT, R5, RZ, PT ;  /* 0x000000ff0500720c */ /* 0x000fce0003f45070 */
[----:B0-----:R-:W0:Y:S02]  /*2fd0*/  MUFU.RCP R9, R9 ;  /* 0x0000000900097308 */ /* 0x001e240000001000 */
[----:B0-----:R-:W-:Y:S02]  /*2fe0*/  VIADD R6, R9, 0xffffffe ;  /* 0x0ffffffe09067836 */ /* 0x001fe40000000000 */
[----:B------:R-:W-:-:S04]  /*2ff0*/  IMAD.MOV.U32 R9, RZ, RZ, RZ ;  /* 0x000000ffff097224 */ /* 0x000fc800078e00ff */
[----:B------:R0:W1:Y:S02]  /*3000*/  F2I.FTZ.U32.TRUNC.NTZ R7, R6 ;  /* 0x0000000600077305 */ /* 0x000064000021f000 */
[----:B0-----:R-:W-:Y:S02]  /*3010*/  IMAD.MOV.U32 R6, RZ, RZ, RZ ;  /* 0x000000ffff067224 */ /* 0x001fe400078e00ff */
[----:B-1----:R-:W-:-:S04]  /*3020*/  IMAD.MOV R0, RZ, RZ, -R7 ;  /* 0x000000ffff007224 */ /* 0x002fc800078e0a07 */
[----:B------:R-:W-:-:S04]  /*3030*/  IMAD R11, R0, R5, RZ ;  /* 0x00000005000b7224 */ /* 0x000fc800078e02ff */
[----:B------:R-:W-:-:S06]  /*3040*/  IMAD.HI.U32 R11, R7, R11, R6 ;  /* 0x0000000b070b7227 */ /* 0x000fcc00078e0006 */
[----:B------:R-:W-:-:S05]  /*3050*/  IMAD.HI.U32 R0, R11, R8, RZ ;  /* 0x000000080b007227 */ /* 0x000fca00078e00ff */
[----:B------:R-:W-:-:S05]  /*3060*/  IADD3 R4, PT, PT, -R0, RZ, RZ ;  /* 0x000000ff00047210 */ /* 0x000fca0007ffe1ff */
[----:B------:R-:W-:-:S05]  /*3070*/  IMAD R4, R5, R4, R8 ;  /* 0x0000000405047224 */ /* 0x000fca00078e0208 */
[----:B------:R-:W-:-:S13]  /*3080*/  ISETP.GE.U32.AND P0, PT, R4, R5, PT ;  /* 0x000000050400720c */ /* 0x000fda0003f06070 */
[----:B------:R-:W-:Y:S02]  /*3090*/  @P0 IMAD.IADD R4, R4, 0x1, -R5 ;  /* 0x0000000104040824 */ /* 0x000fe400078e0a05 */
[----:B------:R-:W-:-:S03]  /*30a0*/  @P0 VIADD R0, R0, 0x1 ;  /* 0x0000000100000836 */ /* 0x000fc60000000000 */
[----:B------:R-:W-:-:S13]  /*30b0*/  ISETP.GE.U32.AND P1, PT, R4, R5, PT ;  /* 0x000000050400720c */ /* 0x000fda0003f26070 */
[----:B------:R-:W-:Y:S01]  /*30c0*/  @P1 VIADD R0, R0, 0x1 ;  /* 0x0000000100001836 */ /* 0x000fe20000000000 */
[----:B------:R-:W-:-:S05]  /*30d0*/  @!P2 LOP3.LUT R0, RZ, R5, RZ, 0x33, !PT ;  /* 0x00000005ff00a212 */ /* 0x000fca00078e33ff */
[----:B------:R-:W-:-:S04]  /*30e0*/  IMAD.MOV R11, RZ, RZ, -R0 ;  /* 0x000000ffff0b7224 */ /* 0x000fc800078e0a00 */
[----:B------:R-:W-:Y:S01]  /*30f0*/  IMAD R11, R5, R11, R8 ;  /* 0x0000000b050b7224 */ /* 0x000fe200078e0208 */
[----:B------:R-:W-:Y:S01]  /*3100*/  MOV R8, R0 ;  /* 0x0000000000087202 */ /* 0x000fe20000000f00 */
[----:B------:R-:W-:Y:S06]  /*3110*/  BRA `(.L_x_59) ;  /* 0x0000000000247947 */ /* 0x000fec0003800000 */
.L_x_58:
[----:B------:R-:W-:Y:S01]  /*3120*/  IMAD.MOV.U32 R0, RZ, RZ, R8 ;  /* 0x000000ffff007224 */ /* 0x000fe200078e0008 */
[----:B------:R-:W-:Y:S01]  /*3130*/  MOV R4, 0x3160 ;  /* 0x0000316000047802 */ /* 0x000fe20000000f00 */
[----:B------:R-:W-:-:S07]  /*3140*/  IMAD.MOV.U32 R5, RZ, RZ, R9 ;  /* 0x000000ffff057224 */ /* 0x000fce00078e0009 */
[----:B-----5:R-:W-:Y:S05]  /*3150*/  CALL.REL.NOINC `($__internal_0_$__cuda_sm20_div_u64) ;  /* 0x0000001800807944 */ /* 0x020fea0003c00000 */
[----:B------:R-:W-:Y:S01]  /*3160*/  MOV R5, UR41 ;  /* 0x0000002900057c02 */ /* 0x000fe20008000f00 */
[----:B------:R-:W-:Y:S02]  /*3170*/  IMAD.MOV R11, RZ, RZ, -R6 ;  /* 0x000000ffff0b7224 */ /* 0x000fe400078e0a06 */
[----:B------:R-:W-:Y:S02]  /*3180*/  IMAD.MOV.U32 R9, RZ, RZ, R7 ;  /* 0x000000ffff097224 */ /* 0x000fe400078e0007 */
[----:B------:R-:W-:Y:S02]  /*3190*/  IMAD R11, R11, R5, R8 ;  /* 0x000000050b0b7224 */ /* 0x000fe400078e0208 */
[----:B------:R-:W-:-:S07]  /*31a0*/  IMAD.MOV.U32 R8, RZ, RZ, R6 ;  /* 0x000000ffff087224 */ /* 0x000fce00078e0006 */
.L_x_59:
[----:B------:R-:W-:Y:S05]  /*31b0*/  BSYNC.RECONVERGENT B1 ;  /* 0x0000000000017941 */ /* 0x000fea0003800200 */
.L_x_57:
        /* <DEDUP_REMOVED lines=10> */
[----:B-1----:R-:W-:-:S06]  /*3260*/  IADD3 R6, PT, PT, R9, 0xffffffe, RZ ;  /* 0x0ffffffe09067810 */ /* 0x002fcc0007ffe0ff */
[----:B------:R1:W0:Y:S02]  /*3270*/  F2I.FTZ.U32.TRUNC.NTZ R7, R6 ;  /* 0x0000000600077305 */ /* 0x000224000021f000 */
[----:B-1----:R-:W-:Y:S02]  /*3280*/  IMAD.MOV.U32 R6, RZ, RZ, RZ ;  /* 0x000000ffff067224 */ /* 0x002fe400078e00ff */
[----:B0-----:R-:W-:-:S04]  /*3290*/  IMAD.MOV R0, RZ, RZ, -R7 ;  /* 0x000000ffff007224 */ /* 0x001fc800078e0a07 */
        /* <DEDUP_REMOVED lines=15> */
.L_x_61:
[----:B0-----:R-:W-:Y:S01]  /*3390*/  IMAD.MOV.U32 R0, RZ, RZ, R8 ;  /* 0x000000ffff007224 */ /* 0x001fe200078e0008 */
[----:B------:R-:W-:Y:S02]  /*33a0*/  MOV R5, R9 ;  /* 0x0000000900057202 */ /* 0x000fe40000000f00 */
[----:B------:R-:W-:-:S07]  /*33b0*/  MOV R4, 0x33d0 ;  /* 0x000033d000047802 */ /* 0x000fce0000000f00 */
[----:B-----5:R-:W-:Y:S05]  /*33c0*/  CALL.REL.NOINC `($__internal_0_$__cuda_sm20_div_u64) ;  /* 0x0000001400e47944 */ /* 0x020fea0003c00000 */
[--C-:B------:R-:W-:Y:S02]  /*33d0*/  IMAD.MOV R9, RZ, RZ, -R6.reuse ;  /* 0x000000ffff097224 */ /* 0x100fe400078e0a06 */
[----:B------:R-:W-:Y:S02]  /*33e0*/  IMAD.U32 R5, RZ, RZ, UR41 ;  /* 0x00000029ff057e24 */ /* 0x000fe4000f8e00ff */
[----:B------:R-:W-:Y:S02]  /*33f0*/  IMAD.MOV.U32 R0, RZ, RZ, R6 ;  /* 0x000000ffff007224 */ /* 0x000fe400078e0006 */
[----:B------:R-:W-:-:S07]  /*3400*/  IMAD R9, R9, R5, R8 ;  /* 0x0000000509097224 */ /* 0x000fce00078e0208 */
.L_x_62:
[----:B------:R-:W-:Y:S05]  /*3410*/  BSYNC.RECONVERGENT B1 ;  /* 0x0000000000017941 */ /* 0x000fea0003800200 */
.L_x_60:
[C---:B------:R-:W-:Y:S02]  /*3420*/  VIADD R4, R20.reuse, 0xfffffffe ;  /* 0xfffffffe14047836 */ /* 0x040fe40000000000 */
[----:B------:R-:W-:Y:S02]  /*3430*/  VIADD R21, R21, 0x4 ;  /* 0x0000000415157836 */ /* 0x000fe40000000000 */
[----:B------:R-:W-:Y:S01]  /*3440*/  VIADD R20, R20, 0xfffffffc ;  /* 0xfffffffc14147836 */ /* 0x000fe20000000000 */
[----:B------:R-:W-:Y:S02]  /*3450*/  LEA R4, R4, R1, 0x2 ;  /* 0x0000000104047211 */ /* 0x000fe400078e10ff */
[----:B------:R-:W-:-:S03]  /*3460*/  ISETP.NE.AND P0, PT, R21, RZ, PT ;  /* 0x000000ff1500720c */ /* 0x000fc60003f05270 */
[----:B------:R0:W-:Y:S10]  /*3470*/  STL [R4], R9 ;  /* 0x0000000904007387 */ /* 0x0001f40000100800 */
[----:B0-----:R-:W-:Y:S05]  /*3480*/  @P0 BRA `(.L_x_63) ;  /* 0xfffffff400800947 */ /* 0x001fea000383ffff */
[----:B------:R-:W-:Y:S05]  /*3490*/  BSYNC.RECONVERGENT B0 ;  /* 0x0000000000007941 */ /* 0x000fea0003800200 */
.L_x_50:
[----:B------:R-:W-:-:S07]  /*34a0*/  VIADD R20, R20, 0x2 ;  /* 0x0000000214147836 */ /* 0x000fce0000000000 */
.L_x_49:
[----:B------:R-:W-:-:S13]  /*34b0*/  ISETP.NE.AND P0, PT, R18, RZ, PT ;  /* 0x000000ff1200720c */ /* 0x000fda0003f05270 */
[----:B------:R-:W-:Y:S05]  /*34c0*/  @!P0 BRA `(.L_x_64) ;  /* 0x0000000400c48947 */ /* 0x000fea0003800000 */
[----:B------:R-:W-:-:S13]  /*34d0*/  ISETP.NE.AND P0, PT, R18, 0x1, PT ;  /* 0x000000011200780c */ /* 0x000fda0003f05270 */
[----:B------:R-:W-:Y:S05]  /*34e0*/  @!P0 BRA `(.L_x_65) ;  /* 0x0000000400388947 */ /* 0x000fea0003800000 */
[----:B------:R-:W-:Y:S01]  /*34f0*/  LOP3.LUT R4, R7, R3, RZ, 0xfc, !PT ;  /* 0x0000000307047212 */ /* 0x000fe200078efcff */
[----:B------:R-:W-:Y:S03]  /*3500*/  BSSY.RECONVERGENT B0, `(.L_x_66) ;  /* 0x0000022000007945 */ /* 0x000fe60003800200 */
[----:B------:R-:W-:-:S13]  /*3510*/  ISETP.NE.U32.AND P0, PT, R4, RZ, PT ;  /* 0x000000ff0400720c */ /* 0x000fda0003f05070 */
[----:B------:R-:W-:Y:S05]  /*3520*/  @P0 BRA `(.L_x_67) ;  /* 0x0000000000580947 */ /* 0x000fea0003800000 */
[----:B------:R-:W0:Y:S01]  /*3530*/  I2F.U32.RP R9, R5 ;  /* 0x0000000500097306 */ /* 0x000e220000209000 */
[----:B------:R-:W-:-:S07]  /*3540*/  ISETP.NE.U32.AND P2, PT, R5, RZ, PT ;  /* 0x000000ff0500720c */ /* 0x000fce0003f45070 */
[----:B0-----:R-:W0:Y:S02]  /*3550*/  MUFU.RCP R9, R9 ;  /* 0x0000000900097308 */ /* 0x001e240000001000 */
[----:B0-----:R-:W-:Y:S02]  /*3560*/  VIADD R6, R9, 0xffffffe ;  /* 0x0ffffffe09067836 */ /* 0x001fe40000000000 */
[----:B------:R-:W-:-:S04]  /*3570*/  IMAD.MOV.U32 R9, RZ, RZ, RZ ;  /* 0x000000ffff097224 */ /* 0x000fc800078e00ff */
        /* <DEDUP_REMOVED lines=17> */
.L_x_67:
[----:B------:R-:W-:Y:S01]  /*3690*/  IMAD.MOV.U32 R5, RZ, RZ, R7 ;  /* 0x000000ffff057224 */ /* 0x000fe200078e0007 */
[----:B------:R-:W-:-:S07]  /*36a0*/  MOV R4, 0x36c0 ;  /* 0x000036c000047802 */ /* 0x000fce0000000f00 */
[----:B-----5:R-:W-:Y:S05]  /*36b0*/  CALL.REL.NOINC `($__internal_0_$__cuda_sm20_div_u64) ;  /* 0x0000001400287944 */ /* 0x020fea0003c00000 */
[----:B------:R-:W0:Y:S01]  /*36c0*/  LDCU UR4, c[0x0][0x390] ;  /* 0x00007200ff0477ac */ /* 0x000e220008000800 */
[--C-:B------:R-:W-:Y:S02]  /*36d0*/  IMAD.MOV R11, RZ, RZ, -R6.reuse ;  /* 0x000000ffff0b7224 */ /* 0x100fe400078e0a06 */
[----:B------:R-:W-:Y:S02]  /*36e0*/  IMAD.MOV.U32 R8, RZ, RZ, R6 ;  /* 0x000000ffff087224 */ /* 0x000fe400078e0006 */
[----:B------:R-:W-:Y:S01]  /*36f0*/  IMAD.MOV.U32 R9, RZ, RZ, R7 ;  /* 0x000000ffff097224 */ /* 0x000fe200078e0007 */
[----:B0-----:R-:W-:-:S05]  /*3700*/  MOV R5, UR4 ;  /* 0x0000000400057c02 */ /* 0x001fca0008000f00 */
[----:B------:R-:W-:-:S07]  /*3710*/  IMAD R11, R11, R5, R0 ;  /* 0x000000050b0b7224 */ /* 0x000fce00078e0200 */
.L_x_68:
[----:B------:R-:W-:Y:S05]  /*3720*/  BSYNC.RECONVERGENT B0 ;  /* 0x0000000000007941 */ /* 0x000fea0003800200 */
.L_x_66:
[C---:B------:R-:W-:Y:S01]  /*3730*/  VIADD R0, R20.reuse, 0xffffffff ;  /* 0xffffffff14007836 */ /* 0x040fe20000000000 */
[----:B------:R-:W-:Y:S01]  /*3740*/  LOP3.LUT R4, R9, R3, RZ, 0xfc, !PT ;  /* 0x0000000309047212 */ /* 0x000fe200078efcff */
[----:B------:R-:W-:Y:S01]  /*3750*/  BSSY.RECONVERGENT B0, `(.L_x_69) ;  /* 0x0000025000007945 */ /* 0x000fe20003800200 */
[----:B------:R-:W-:Y:S01]  /*3760*/  IADD3 R20, PT, PT, R20, -0x2, RZ ;  /* 0xfffffffe14147810 */ /* 0x000fe20007ffe0ff */
[----:B------:R-:W-:Y:S01]  /*3770*/  IMAD R0, R0, 0x4, R1 ;  /* 0x0000000400007824 */ /* 0x000fe200078e0201 */
[----:B------:R-:W-:-:S04]  /*3780*/  ISETP.NE.U32.AND P0, PT, R4, RZ, PT ;  /* 0x000000ff0400720c */ /* 0x000fc80003f05070 */
[----:B------:R0:W-:Y:S09]  /*3790*/  STL [R0], R11 ;  /* 0x0000000b00007387 */ /* 0x0001f20000100800 */
[----:B------:R-:W-:Y:S05]  /*37a0*/  @P0 BRA `(.L_x_70) ;  /* 0x0000000000580947 */ /* 0x000fea0003800000 */
[----:B------:R-:W1:Y:S01]  /*37b0*/  I2F.U32.RP R9, R5 ;  /* 0x0000000500097306 */ /* 0x000e620000209000 */
[----:B------:R-:W-:-:S07]  /*37c0*/  ISETP.NE.U32.AND P2, PT, R5, RZ, PT ;  /* 0x000000ff0500720c */ /* 0x000fce0003f45070 */
[----:B-1----:R-:W1:Y:S02]  /*37d0*/  MUFU.RCP R9, R9 ;  /* 0x0000000900097308 */ /* 0x002e640000001000 */
[----:B-1----:R-:W-:-:S06]  /*37e0*/  VIADD R6, R9, 0xffffffe ;  /* 0x0ffffffe09067836 */ /* 0x002fcc0000000000 */
        /* <DEDUP_REMOVED lines=16> */
[----:B------:R-:W-:Y:S01]  /*38f0*/  IMAD R9, R5, R9, R8 ;  /* 0x0000000905097224 */ /* 0x000fe200078e0208 */
[----:B------:R-:W-:Y:S06]  /*3900*/  BRA `(.L_x_71) ;  /* 0x0000000000247947 */ /* 0x000fec0003800000 */
.L_x_70:
[----:B0-----:R-:W-:Y:S01]  /*3910*/  MOV R0, R8 ;  /* 0x0000000800007202 */ /* 0x001fe20000000f00 */
[----:B------:R-:W-:Y:S01]  /*3920*/  IMAD.MOV.U32 R5, RZ, RZ, R9 ;  /* 0x000000ffff057224 */ /* 0x000fe200078e0009 */
[----:B------:R-:W-:-:S07]  /*3930*/  MOV R4, 0x3950 ;  /* 0x0000395000047802 */ /* 0x000fce0000000f00 */
[----:B-----5:R-:W-:Y:S05]  /*3940*/  CALL.REL.NOINC `($__internal_0_$__cuda_sm20_div_u64) ;  /* 0x0000001000847944 */ /* 0x020fea0003c00000 */
[----:B------:R-:W0:Y:S01]  /*3950*/  LDCU UR4, c[0x0][0x390] ;  /* 0x00007200ff0477ac */ /* 0x000e220008000800 */
[--C-:B------:R-:W-:Y:S02]  /*3960*/  IMAD.MOV R9, RZ, RZ, -R6.reuse ;  /* 0x000000ffff097224 */ /* 0x100fe400078e0a06 */
[----:B------:R-:W-:Y:S02]  /*3970*/  IMAD.MOV.U32 R0, RZ, RZ, R6 ;  /* 0x000000ffff007224 */ /* 0x000fe400078e0006 */
[----:B0-----:R-:W-:-:S04]  /*3980*/  IMAD.U32 R5, RZ, RZ, UR4 ;  /* 0x00000004ff057e24 */ /* 0x001fc8000f8e00ff */
[----:B------:R-:W-:-:S07]  /*3990*/  IMAD R9, R9, R5, R8 ;  /* 0x0000000509097224 */ /* 0x000fce00078e0208 */
.L_x_71:
[----:B------:R-:W-:Y:S05]  /*39a0*/  BSYNC.RECONVERGENT B0 ;  /* 0x0000000000007941 */ /* 0x000fea0003800200 */
.L_x_69:
[----:B------:R-:W-:-:S05]  /*39b0*/  LEA R4, R20, R1, 0x2 ;  /* 0x0000000114047211 */ /* 0x000fca00078e10ff */
[----:B------:R0:W-:Y:S02]  /*39c0*/  STL [R4], R9 ;  /* 0x0000000904007387 */ /* 0x0001e40000100800 */
.L_x_65:
[----:B------:R-:W1:Y:S02]  /*39d0*/  LDCU UR4, c[0x0][0x394] ;  /* 0x00007280ff0477ac */ /* 0x000e640008000800 */
[----:B-1----:R-:W-:-:S04]  /*39e0*/  ULOP3.LUT UR4, UR4, 0x1, URZ, 0xc0, !UPT ;  /* 0x0000000104047892 */ /* 0x002fc8000f8ec0ff */
[----:B------:R-:W-:-:S09]  /*39f0*/  UISETP.NE.U32.AND UP0, UPT, UR4, 0x1, UPT ;  /* 0x000000010400788c */ /* 0x000fd2000bf05070 */
[----:B------:R-:W-:Y:S05]  /*3a00*/  BRA.U UP0, `(.L_x_64) ;  /* 0x0000000100747547 */ /* 0x000fea000b800000 */
[----:B0-----:R-:W-:Y:S01]  /*3a10*/  LOP3.LUT R4, R7, R3, RZ, 0xfc, !PT ;  /* 0x0000000307047212 */ /* 0x001fe200078efcff */
[----:B------:R-:W-:Y:S03]  /*3a20*/  BSSY.RECONVERGENT B0, `(.L_x_72) ;  /* 0x0000018000007945 */ /* 0x000fe60003800200 */
[----:B------:R-:W-:-:S13]  /*3a30*/  ISETP.NE.U32.AND P0, PT, R4, RZ, PT ;  /* 0x000000ff0400720c */ /* 0x000fda0003f05070 */
[----:B------:R-:W-:Y:S05]  /*3a40*/  @P0 BRA `(.L_x_73) ;  /* 0x0000000000480947 */ /* 0x000fea0003800000 */
[----:B------:R-:W0:Y:S01]  /*3a50*/  I2F.U32.RP R4, R5 ;  /* 0x0000000500047306 */ /* 0x000e220000209000 */
[----:B------:R-:W-:-:S07]  /*3a60*/  ISETP.NE.U32.AND P1, PT, R5, RZ, PT ;  /* 0x000000ff0500720c */ /* 0x000fce0003f25070 */
        /* <DEDUP_REMOVED lines=11> */
[----:B------:R-:W-:-:S04]  /*3b20*/  @P0 IADD3 R0, PT, PT, R0, -R5, RZ ;  /* 0x8000000500000210 */ /* 0x000fc80007ffe0ff */
[----:B------:R-:W-:-:S13]  /*3b30*/  ISETP.GE.U32.AND P0, PT, R0, R5, PT ;  /* 0x000000050000720c */ /* 0x000fda0003f06070 */
[----:B------:R-:W-:Y:S01]  /*3b40*/  @P0 IMAD.IADD R0, R0, 0x1, -R5 ;  /* 0x0000000100000824 */ /* 0x000fe200078e0a05 */
[----:B------:R-:W-:Y:S01]  /*3b50*/  @!P1 LOP3.LUT R0, RZ, R5, RZ, 0x33, !PT ;  /* 0x00000005ff009212 */ /* 0x000fe200078e33ff */
[----:B------:R-:W-:Y:S06]  /*3b60*/  BRA `(.L_x_74) ;  /* 0x00000000000c7947 */ /* 0x000fec0003800000 */
.L_x_73:
[----:B------:R-:W-:Y:S01]  /*3b70*/  IMAD.MOV.U32 R6, RZ, RZ, R7 ;  /* 0x000000ffff067224 */ /* 0x000fe200078e0007 */
[----:B------:R-:W-:-:S07]  /*3b80*/  MOV R12, 0x3ba0 ;  /* 0x00003ba0000c7802 */ /* 0x000fce0000000f00 */
[----:B-----5:R-:W-:Y:S05]  /*3b90*/  CALL.REL.NOINC `($__internal_1_$__cuda_sm20_rem_u64) ;  /* 0x0000001400047944 */ /* 0x020fea0003c00000 */
.L_x_74:
[----:B------:R-:W-:Y:S05]  /*3ba0*/  BSYNC.RECONVERGENT B0 ;  /* 0x0000000000007941 */ /* 0x000fea0003800200 */
.L_x_72:
[----:B------:R-:W-:-:S04]  /*3bb0*/  VIADD R20, R20, 0xffffffff ;  /* 0xffffffff14147836 */ /* 0x000fc80000000000 */
[----:B------:R-:W-:-:S05]  /*3bc0*/  IMAD R3, R20, 0x4, R1 ;  /* 0x0000000414037824 */ /* 0x000fca00078e0201 */
[----:B------:R1:W-:Y:S02]  /*3bd0*/  STL [R3], R0 ;  /* 0x0000000003007387 */ /* 0x0003e40000100800 */
.L_x_64:
[----:B-1----:R-:W1:Y:S01]  /*3be0*/  LDC R3, c[0x0][0x394] ;  /* 0x0000e500ff037b82 */ /* 0x002e620000000800 */
[----:B------:R-:W-:Y:S01]  /*3bf0*/  ISETP.GE.U32.AND P1, PT, R10, 0xf, PT ;  /* 0x0000000f0a00780c */ /* 0x000fe20003f26070 */
[----:B------:R-:W-:Y:S01]  /*3c00*/  HFMA2 R0, -RZ, RZ, 0, 0 ;  /* 0x00000000ff007431 */ /* 0x000fe200000001ff */
[----:B-1----:R-:W-:-:S04]  /*3c10*/  LOP3.LUT R23, R3, 0xf, RZ, 0xc0, !PT ;  /* 0x0000000f03177812 */ /* 0x002fc800078ec0ff */
[----:B------:R-:W-:-:S07]  /*3c20*/  ISETP.NE.AND P0, PT, R23, RZ, PT ;  /* 0x000000ff1700720c */ /* 0x000fce0003f05270 */
[----:B------:R-:W-:Y:S06]  /*3c30*/  @!P1 BRA `(.L_x_75) ;  /* 0x0000000400349947 */ /* 0x000fec0003800000 */
[----:B------:R-:W-:Y:S01]  /*3c40*/  LOP3.LUT R0, R3, 0x7ffffff0, RZ, 0xc0, !PT ;  /* 0x7ffffff003007812 */ /* 0x000fe200078ec0ff */
[----:B------:R-:W-:Y:S01]  /*3c50*/  BSSY.RECONVERGENT B0, `(.L_x_75) ;  /* 0x000004b000007945 */ /* 0x000fe20003800200 */
[----:B------:R-:W-:Y:S02]  /*3c60*/  VIADD R13, R1, 0x20 ;  /* 0x00000020010d7836 */ /* 0x000fe40000000000 */
[----:B------:R-:W-:Y:S02]  /*3c70*/  IMAD.MOV.U32 R12, RZ, RZ, R17 ;  /* 0x000000ffff0c7224 */ /* 0x000fe400078e0011 */
[----:B------:R-:W-:-:S07]  /*3c80*/  IMAD.MOV R14, RZ, RZ, -R0 ;  /* 0x000000ffff0e7224 */ /* 0x000fce00078e0a00 */
.L_x_76:
[----:B0-----:R-:W2:Y:S01]  /*3c90*/  LDL.128 R4, [R13+-0x20] ;  /* 0xffffe0000d047983 */ /* 0x001ea20000100c00 */
[----:B------:R-:W2:Y:S03]  /*3ca0*/  LDCU.64 UR4, c[0x0][0x388] ;  /* 0x00007100ff0477ac */ /* 0x000ea60008000a00 */
[----:B------:R-:W3:Y:S01]  /*3cb0*/  LDL.128 R8, [R13+-0x10] ;  /* 0xfffff0000d087983 */ /* 0x000ee20000100c00 */
[C---:B--2---:R-:W-:Y:S02]  /*3cc0*/  IADD3 R28, P1, PT, R4.reuse, UR4, RZ ;  /* 0x00000004041c7c10 */ /* 0x044fe4000ff3e0ff */
[C---:B------:R-:W-:Y:S02]  /*3cd0*/  IADD3 R26, P2, PT, R5.reuse, UR4, RZ ;  /* 0x00000004051a7c10 */ /* 0x040fe4000ff5e0ff */
[----:B------:R-:W-:Y:S02]  /*3ce0*/  LEA.HI.X.SX32 R29, R4, UR5, 0x1, P1 ;  /* 0x00000005041d7c11 */ /* 0x000fe400088f0eff */
[----:B------:R-:W-:-:S03]  /*3cf0*/  LEA.HI.X.SX32 R27, R5, UR5, 0x1, P2 ;  /* 0x00000005051b7c11 */ /* 0x000fc600090f0eff */
[----:B------:R-:W2:Y:S01]  /*3d00*/  LDG.E.U8 R28, desc[UR36][R28.64] ;  /* 0x000000241c1c7981 */ /* 0x000ea2000c1e1100 */
[C---:B------:R-:W-:Y:S02]  /*3d10*/  IADD3 R24, P1, PT, R6.reuse, UR4, RZ ;  /* 0x0000000406187c10 */ /* 0x040fe4000ff3e0ff */
[C---:B------:R-:W-:Y:S01]  /*3d20*/  IADD3 R20, P2, PT, R7.reuse, UR4, RZ ;  /* 0x0000000407147c10 */ /* 0x040fe2000ff5e0ff */
[----:B------:R0:W2:Y:S01]  /*3d30*/  LDG.E.U8 R15, desc[UR36][R26.64] ;  /* 0x000000241a0f7981 */ /* 0x0000a2000c1e1100 */
[----:B------:R-:W-:Y:S02]  /*3d40*/  LEA.HI.X.SX32 R25, R6, UR5, 0x1, P1 ;  /* 0x0000000506197c11 */ /* 0x000fe400088f0eff */
[----:B------:R-:W-:Y:S02]  /*3d50*/  LEA.HI.X.SX32 R21, R7, UR5, 0x1, P2 ;  /* 0x0000000507157c11 */ /* 0x000fe400090f0eff */
[----:B------:R-:W4:Y:S01]  /*3d60*/  LDL.128 R4, [R13] ;  /* 0x000000000d047983 */ /* 0x000f220000100c00 */
[----:B---3--:R-:W-:-:S02]  /*3d70*/  IADD3 R32, P1, PT, R8, UR4, RZ ;  /* 0x0000000408207c10 */ /* 0x008fc4000ff3e0ff */
[C---:B------:R-:W-:Y:S01]  /*3d80*/  IADD3 R30, P2, PT, R9.reuse, UR4, RZ ;  /* 0x00000004091e7c10 */ /* 0x040fe2000ff5e0ff */
[----:B------:R-:W3:Y:S01]  /*3d90*/  LDG.E.U8 R25, desc[UR36][R24.64] ;  /* 0x0000002418197981 */ /* 0x000ee2000c1e1100 */
[----:B------:R-:W-:Y:S02]  /*3da0*/  LEA.HI.X.SX32 R33, R8, UR5, 0x1, P1 ;  /* 0x0000000508217c11 */ /* 0x000fe400088f0eff */
[----:B------:R-:W-:Y:S01]  /*3db0*/  LEA.HI.X.SX32 R31, R9, UR5, 0x1, P2 ;  /* 0x00000005091f7c11 */ /* 0x000fe200090f0eff */
[----:B------:R-:W3:Y:S01]  /*3dc0*/  LDG.E.U8 R20, desc[UR36][R20.64] ;  /* 0x0000002414147981 */ /* 0x000ee2000c1e1100 */
[----:B0-----:R-:W-:-:S03]  /*3dd0*/  IADD3 R26, P2, PT, R11, UR4, RZ ;  /* 0x000000040b1a7c10 */ /* 0x001fc6000ff5e0ff */
[----:B------:R0:W3:Y:S04]  /*3de0*/  LDG.E.U8 R33, desc[UR36][R32.64] ;  /* 0x0000002420217981 */ /* 0x0000e8000c1e1100 */
[----:B------:R-:W3:Y:S01]  /*3df0*/  LDG.E.U8 R22, desc[UR36][R30.64] ;  /* 0x000000241e167981 */ /* 0x000ee2000c1e1100 */
[----:B------:R-:W-:-:S05]  /*3e00*/  LEA.HI.X.SX32 R27, R11, UR5, 0x1, P2 ;  /* 0x000000050b1b7c11 */ /* 0x000fca00090f0eff */
[----:B------:R-:W3:Y:S01]  /*3e10*/  LDG.E.U8 R24, desc[UR36][R26.64] ;  /* 0x000000241a187981 */ /* 0x000ee2000c1e1100 */
[----:B--2---:R-:W-:Y:S02]  /*3e20*/  PRMT R15, R28, 0x3340, R15 ;  /* 0x000033401c0f7816 */ /* 0x004fe4000000000f */
[----:B------:R-:W-:-:S04]  /*3e30*/  IADD3 R28, P1, PT, R10, UR4, RZ ;  /* 0x000000040a1c7c10 */ /* 0x000fc8000ff3e0ff */
[----:B------:R-:W-:Y:S02]  /*3e40*/  LEA.HI.X.SX32 R29, R10, UR5, 0x1, P1 ;  /* 0x000000050a1d7c11 */ /* 0x000fe400088f0eff */
[----:B------:R-:W2:Y:S01]  /*3e50*/  LDL.128 R8, [R13+0x10] ;  /* 0x000010000d087983 */ /* 0x000ea20000100c00 */
[----:B----4-:R-:W-:-:S03]  /*3e60*/  IADD3 R34, P1, PT, R4, UR4, RZ ;  /* 0x0000000404227c10 */ /* 0x010fc6000ff3e0ff */
[----:B------:R1:W4:Y:S01]  /*3e70*/  LDG.E.U8 R21, desc[UR36][R28.64] ;  /* 0x000000241c157981 */ /* 0x000322000c1e1100 */
[----:B------:R-:W-:Y:S02]  /*3e80*/  LEA.HI.X.SX32 R35, R4, UR5, 0x1, P1 ;  /* 0x0000000504237c11 */ /* 0x000fe400088f0eff */
[----:B------:R-:W-:-:S04]  /*3e90*/  IADD3 R4, P1, PT, R5, UR4, RZ ;  /* 0x0000000405047c10 */ /* 0x000fc8000ff3e0ff */
[----:B------:R-:W-:Y:S02]  /*3ea0*/  LEA.HI.X.SX32 R5, R5, UR5, 0x1, P1 ;  /* 0x0000000505057c11 */ /* 0x000fe400088f0eff */
[C---:B0-----:R-:W-:Y:S02]  /*3eb0*/  IADD3 R32, P1, PT, R6.reuse, UR4, RZ ;  /* 0x0000000406207c10 */ /* 0x041fe4000ff3e0ff */
[----:B---3--:R-:W-:Y:S01]  /*3ec0*/  PRMT R22, R33, 0x3340, R22 ;  /* 0x0000334021167816 */ /* 0x008fe20000000016 */
[----:B------:R4:W3:Y:S01]  /*3ed0*/  LDG.E.U8 R4, desc[UR36][R4.64] ;  /* 0x0000002404047981 */ /* 0x0008e2000c1e1100 */
[----:B------:R-:W-:Y:S02]  /*3ee0*/  LEA.HI.X.SX32 R33, R6, UR5, 0x1, P1 ;  /* 0x0000000506217c11 */ /* 0x000fe400088f0eff */
[----:B-1----:R-:W-:-:S04]  /*3ef0*/  IADD3 R28, P1, PT, R7, UR4, RZ ;  /* 0x00000004071c7c10 */ /* 0x002fc8000ff3e0ff */
[----:B------:R-:W-:Y:S01]  /*3f00*/  LEA.HI.X.SX32 R29, R7, UR5, 0x1, P1 ;  /* 0x00000005071d7c11 */ /* 0x000fe200088f0eff */
[----:B------:R-:W3:Y:S01]  /*3f10*/  LDG.E.U8 R33, desc[UR36][R32.64] ;  /* 0x0000002420217981 */ /* 0x000ee2000c1e1100 */
[----:B------:R-:W-:-:S03]  /*3f20*/  PRMT R20, R25, 0x3340, R20 ;  /* 0x0000334019147816 */ /* 0x000fc60000000014 */
[----:B------:R-:W3:Y:S04]  /*3f30*/  LDG.E.U8 R25, desc[UR36][R34.64] ;  /* 0x0000002422197981 */ /* 0x000ee8000c1e1100 */
[----:B------:R-:W3:Y:S01]  /*3f40*/  LDG.E.U8 R28, desc[UR36][R28.64] ;  /* 0x000000241c1c7981 */ /* 0x000ee2000c1e1100 */
[----:B--2---:R-:W-:-:S04]  /*3f50*/  IADD3 R30, P1, PT, R8, UR4, RZ ;  /* 0x00000004081e7c10 */ /* 0x004fc8000ff3e0ff */
[----:B------:R-:W-:Y:S02]  /*3f60*/  LEA.HI.X.SX32 R31, R8, UR5, 0x1, P1 ;  /* 0x00000005081f7c11 */ /* 0x000fe400088f0eff */
[----:B------:R-:W-:-:S04]  /*3f70*/  IADD3 R6, P1, PT, R9, UR4, RZ ;  /* 0x0000000409067c10 */ /* 0x000fc8000ff3e0ff */
[----:B------:R-:W-:Y:S01]  /*3f80*/  LEA.HI.X.SX32 R7, R9, UR5, 0x1, P1 ;  /* 0x0000000509077c11 */ /* 0x000fe200088f0eff */
[----:B------:R-:W2:Y:S01]  /*3f90*/  LDG.E.U8 R31, desc[UR36][R30.64] ;  /* 0x000000241e1f7981 */ /* 0x000ea2000c1e1100 */
[----:B------:R-:W-:-:S03]  /*3fa0*/  IADD3 R26, P1, PT, R10, UR4, RZ ;  /* 0x000000040a1a7c10 */ /* 0x000fc6000ff3e0ff */
[----:B------:R-:W2:Y:S01]  /*3fb0*/  LDG.E.U8 R6, desc[UR36][R6.64] ;  /* 0x0000002406067981 */ /* 0x000ea2000c1e1100 */
[----:B------:R-:W-:Y:S02]  /*3fc0*/  LEA.HI.X.SX32 R27, R10, UR5, 0x1, P1 ;  /* 0x000000050a1b7c11 */ /* 0x000fe400088f0eff */
[----:B------:R-:W-:-:S04]  /*3fd0*/  IADD3 R8, P1, PT, R11, UR4, RZ ;  /* 0x000000040b087c10 */ /* 0x000fc8000ff3e0ff */
[----:B------:R-:W-:Y:S01]  /*3fe0*/  LEA.HI.X.SX32 R9, R11, UR5, 0x1, P1 ;  /* 0x000000050b097c11 */ /* 0x000fe200088f0eff */
[----:B------:R-:W2:Y:S04]  /*3ff0*/  LDG.E.U8 R27, desc[UR36][R26.64] ;  /* 0x000000241a1b7981 */ /* 0x000ea8000c1e1100 */
[----:B------:R-:W2:Y:S01]  /*4000*/  LDG.E.U8 R8, desc[UR36][R8.64] ;  /* 0x0000002408087981 */ /* 0x000ea2000c1e1100 */
[----:B------:R-:W-:-:S05]  /*4010*/  VIADD R14, R14, 0x10 ;  /* 0x000000100e0e7836 */ /* 0x000fca0000000000 */
[----:B------:R-:W-:Y:S02]  /*4020*/  ISETP.NE.AND P1, PT, R14, RZ, PT ;  /* 0x000000ff0e00720c */ /* 0x000fe40003f25270 */
[----:B----4-:R-:W-:Y:S02]  /*4030*/  PRMT R5, R21, 0x3340, R24 ;  /* 0x0000334015057816 */ /* 0x010fe40000000018 */
[----:B---3--:R-:W-:Y:S02]  /*4040*/  PRMT R25, R25, 0x3340, R4 ;  /* 0x0000334019197816 */ /* 0x008fe40000000004 */
[----:B------:R-:W-:Y:S02]  /*4050*/  PRMT R28, R33, 0x3340, R28 ;  /* 0x00003340211c7816 */ /* 0x000fe4000000001c */
[----:B------:R-:W-:Y:S02]  /*4060*/  PRMT R4, R15, 0x5410, R20 ;  /* 0x000054100f047816 */ /* 0x000fe40000000014 */
[----:B------:R-:W-:-:S02]  /*4070*/  PRMT R5, R22, 0x5410, R5 ;  /* 0x0000541016057816 */ /* 0x000fc40000000005 */
[----:B------:R-:W-:Y:S02]  /*4080*/  IADD3 R13, PT, PT, R13, 0x40, RZ ;  /* 0x000000400d0d7810 */ /* 0x000fe40007ffe0ff */
[----:B--2---:R-:W-:Y:S02]  /*4090*/  PRMT R10, R31, 0x3340, R6 ;  /* 0x000033401f0a7816 */ /* 0x004fe40000000006 */
[----:B------:R-:W-:Y:S02]  /*40a0*/  PRMT R6, R25, 0x5410, R28 ;  /* 0x0000541019067816 */ /* 0x000fe4000000001c */
[----:B------:R-:W-:-:S04]  /*40b0*/  PRMT R7, R27, 0x3340, R8 ;  /* 0x000033401b077816 */ /* 0x000fc80000000008 */
[----:B------:R-:W-:-:S05]  /*40c0*/  PRMT R7, R10, 0x5410, R7 ;  /* 0x000054100a077816 */ /* 0x000fca0000000007 */
[----:B------:R0:W-:Y:S02]  /*40d0*/  STL.128 [R12], R4 ;  /* 0x000000040c007387 */ /* 0x0001e40000100c00 */
[----:B0-----:R-:W-:Y:S01]  /*40e0*/  VIADD R12, R12, 0x10 ;  /* 0x000000100c0c7836 */ /* 0x001fe20000000000 */
[----:B------:R-:W-:Y:S06]  /*40f0*/  @P1 BRA `(.L_x_76) ;  /* 0xfffffff800e41947 */ /* 0x000fec000383ffff */
[----:B------:R-:W-:Y:S05]  /*4100*/  BSYNC.RECONVERGENT B0 ;  /* 0x0000000000007941 */ /* 0x000fea0003800200 */
.L_x_75:
[----:B------:R-:W-:Y:S05]  /*4110*/  @!P0 BRA `(.L_x_77) ;  /* 0x0000000400748947 */ /* 0x000fea0003800000 */
[----:B------:R-:W-:Y:S02]  /*4120*/  ISETP.GE.U32.AND P1, PT, R23, 0x8, PT ;  /* 0x000000081700780c */ /* 0x000fe40003f26070 */
[----:B------:R-:W-:-:S04]  /*4130*/  LOP3.LUT R12, R3, 0x7, RZ, 0xc0, !PT ;  /* 0x00000007030c7812 */ /* 0x000fc800078ec0ff */
[----:B------:R-:W-:-:S07]  /*4140*/  ISETP.NE.AND P0, PT, R12, RZ, PT ;  /* 0x000000ff0c00720c */ /* 0x000fce0003f05270 */
[----:B------:R-:W-:Y:S06]  /*4150*/  @!P1 BRA `(.L_x_78) ;  /* 0x0000000000b09947 */ /* 0x000fec0003800000 */
[----:B------:R-:W-:Y:S01]  /*4160*/  IMAD R10, R0, 0x4, R1 ;  /* 0x00000004000a7824 */ /* 0x000fe200078e0201 */
[----:B------:R-:W0:Y:S04]  /*4170*/  LDCU.64 UR4, c[0x0][0x388] ;  /* 0x00007100ff0477ac */ /* 0x000e280008000a00 */
[----:B------:R-:W0:Y:S02]  /*4180*/  LDL R5, [R10] ;  /* 0x000000000a057983 */ /* 0x000e240000100800 */
[----:B0-----:R-:W-:-:S04]  /*4190*/  IADD3 R4, P1, PT, R5, UR4, RZ ;  /* 0x0000000405047c10 */ /* 0x001fc8000ff3e0ff */
[----:B------:R-:W-:-:S05]  /*41a0*/  LEA.HI.X.SX32 R5, R5, UR5, 0x1, P1 ;  /* 0x0000000505057c11 */ /* 0x000fca00088f0eff */
[----:B------:R-:W2:Y:S01]  /*41b0*/  LDG.E.U8 R4, desc[UR36][R4.64] ;  /* 0x0000002404047981 */ /* 0x000ea2000c1e1100 */
[----:B------:R-:W-:-:S05]  /*41c0*/  IMAD.IADD R11, R1, 0x1, R0 ;  /* 0x00000001010b7824 */ /* 0x000fca00078e0200 */
        /* <DEDUP_REMOVED lines=14> */
[----:B------:R-:W3:Y:S04]  /*42b0*/  LDG.E.U8 R4, desc[UR36][R4.64] ;  /* 0x0000002404047981 */ /* 0x000ee8000c1e1100 */
[----:B---3--:R0:W-:Y:S04]  /*42c0*/  STL.U8 [R11+0x103], R4 ;  /* 0x000103040b007387 */ /* 0x0081e80000100000 */
[----:B------:R-:W1:Y:S02]  /*42d0*/  LDL R7, [R10+0x10] ;  /* 0x000010000a077983 */ /* 0x000e640000100800 */
[----:B-1----:R-:W-:-:S04]  /*42e0*/  IADD3 R6, P1, PT, R7, UR4, RZ ;  /* 0x0000000407067c10 */ /* 0x002fc8000ff3e0ff */
[----:B------:R-:W-:-:S05]  /*42f0*/  LEA.HI.X.SX32 R7, R7, UR5, 0x1, P1 ;  /* 0x0000000507077c11 */ /* 0x000fca00088f0eff */
[----:B------:R-:W3:Y:S04]  /*4300*/  LDG.E.U8 R6, desc[UR36][R6.64] ;  /* 0x0000002406067981 */ /* 0x000ee8000c1e1100 */
[----:B---3--:R1:W-:Y:S04]  /*4310*/  STL.U8 [R11+0x104], R6 ;  /* 0x000104060b007387 */ /* 0x0083e80000100000 */
        /* <DEDUP_REMOVED lines=13> */
[----:B------:R-:W3:Y:S01]  /*43f0*/  LDG.E.U8 R6, desc[UR36][R6.64] ;  /* 0x0000002406067981 */ /* 0x000ee2000c1e1100 */
[----:B------:R-:W-:-:S03]  /*4400*/  VIADD R0, R0, 0x8 ;  /* 0x0000000800007836 */ /* 0x000fc60000000000 */
[----:B---3--:R2:W-:Y:S04]  /*4410*/  STL.U8 [R11+0x107], R6 ;  /* 0x000107060b007387 */ /* 0x0085e80000100000 */
.L_x_78:
[----:B------:R-:W-:Y:S04]  /*4420*/  BSSY.RECONVERGENT B0, `(.L_x_77) ;  /* 0x000002c000007945 */ /* 0x000fe80003800200 */
[----:B------:R-:W-:Y:S05]  /*4430*/  @!P0 BRA `(.L_x_79) ;  /* 0x0000000000a88947 */ /* 0x000fea0003800000 */
[----:B------:R-:W-:Y:S02]  /*4440*/  ISETP.GE.U32.AND P1, PT, R12, 0x4, PT ;  /* 0x000000040c00780c */ /* 0x000fe40003f26070 */
[----:B------:R-:W-:-:S11]  /*4450*/  ISETP.NE.AND P0, PT, R18, RZ, PT ;  /* 0x000000ff1200720c */ /* 0x000fd60003f05270 */
[----:B------:R-:W-:Y:S05]  /*4460*/  @!P1 BRA `(.L_x_80) ;  /* 0x0000000000609947 */ /* 0x000fea0003800000 */
[----:B------:R-:W-:Y:S01]  /*4470*/  LEA R10, R0, R1, 0x2 ;  /* 0x00000001000a7211 */ /* 0x000fe200078e10ff */
[----:B------:R-:W0:Y:S04]  /*4480*/  LDCU.64 UR4, c[0x0][0x388] ;  /* 0x00007100ff0477ac */ /* 0x000e280008000a00 */
[----:B------:R-:W0:Y:S02]  /*4490*/  LDL R5, [R10] ;  /* 0x000000000a057983 */ /* 0x000e240000100800 */
[----:B0-2---:R-:W-:-:S04]  /*44a0*/  IADD3 R4, P1, PT, R5, UR4, RZ ;  /* 0x0000000405047c10 */ /* 0x005fc8000ff3e0ff */
        /* <DEDUP_REMOVED lines=18> */
[----:B------:R-:W-:-:S03]  /*45d0*/  VIADD R0, R0, 0x4 ;  /* 0x0000000400007836 */ /* 0x000fc60000000000 */
[----:B--2---:R1:W-:Y:S04]  /*45e0*/  STL.U8 [R11+0x103], R4 ;  /* 0x000103040b007387 */ /* 0x0043e80000100000 */
.L_x_80:
[----:B------:R-:W-:Y:S05]  /*45f0*/  @!P0 BRA `(.L_x_79) ;  /* 0x0000000000388947 */ /* 0x000fea0003800000 */
[----:B------:R-:W-:Y:S01]  /*4600*/  IMAD.IADD R17, R0, 0x1, R17 ;  /* 0x0000000100117824 */ /* 0x000fe200078e0211 */
[----:B------:R-:W-:Y:S01]  /*4610*/  IADD3 R18, PT, PT, -R18, RZ, RZ ;  /* 0x000000ff12127210 */ /* 0x000fe20007ffe1ff */
[----:B------:R-:W-:-:S07]  /*4620*/  IMAD R0, R0, 0x4, R1 ;  /* 0x0000000400007824 */ /* 0x000fce00078e0201 */
.L_x_81:
[----:B------:R-:W0:Y:S01]  /*4630*/  LDL R5, [R0] ;  /* 0x0000000000057983 */ /* 0x000e220000100800 */
[----:B------:R-:W0:Y:S01]  /*4640*/  LDCU.64 UR4, c[0x0][0x388] ;  /* 0x00007100ff0477ac */ /* 0x000e220008000a00 */
[----:B------:R-:W-:Y:S01]  /*4650*/  VIADD R18, R18, 0x1 ;  /* 0x0000000112127836 */ /* 0x000fe20000000000 */
[----:B012---:R-:W-:-:S04]  /*4660*/  IADD3 R4, P0, PT, R5, UR4, RZ ;  /* 0x0000000405047c10 */ /* 0x007fc8000ff1e0ff */
[----:B------:R-:W-:-:S05]  /*4670*/  LEA.HI.X.SX32 R5, R5, UR5, 0x1, P0 ;  /* 0x0000000505057c11 */ /* 0x000fca00080f0eff */
[----:B------:R-:W2:Y:S01]  /*4680*/  LDG.E.U8 R4, desc[UR36][R4.64] ;  /* 0x0000002404047981 */ /* 0x000ea2000c1e1100 */
[----:B------:R-:W-:Y:S01]  /*4690*/  ISETP.NE.AND P0, PT, R18, RZ, PT ;  /* 0x000000ff1200720c */ /* 0x000fe20003f05270 */
[----:B------:R-:W-:Y:S02]  /*46a0*/  VIADD R0, R0, 0x4 ;  /* 0x0000000400007836 */ /* 0x000fe40000000000 */
[----:B--2---:R0:W-:Y:S02]  /*46b0*/  STL.U8 [R17], R4 ;  /* 0x0000000411007387 */ /* 0x0041e40000100000 */
[----:B0-----:R-:W-:-:S08]  /*46c0*/  VIADD R17, R17, 0x1 ;  /* 0x0000000111117836 */ /* 0x001fd00000000000 */
[----:B------:R-:W-:Y:S05]  /*46d0*/  @P0 BRA `(.L_x_81) ;  /* 0xfffffffc00d40947 */ /* 0x000fea000383ffff */
.L_x_79:
[----:B------:R-:W-:Y:S05]  /*46e0*/  BSYNC.RECONVERGENT B0 ;  /* 0x0000000000007941 */ /* 0x000fea0003800200 */
.L_x_77:
[----:B------:R-:W-:-:S07]  /*46f0*/  MOV R0, R3 ;  /* 0x0000000300007202 */ /* 0x000fce0000000f00 */
.L_x_48:
[----:B------:R-:W-:Y:S01]  /*4700*/  IMAD.IADD R0, R1, 0x1, R0 ;  /* 0x0000000101007824 */ /* 0x000fe200078e0200 */
[----:B-----5:R-:W-:-:S04]  /*4710*/  ISETP.NE.AND P0, PT, R19, RZ, PT ;  /* 0x000000ff1300720c */ /* 0x020fc80003f05270 */
[----:B------:R3:W-:Y:S09]  /*4720*/  STL.U8 [R0+0x100], RZ ;  /* 0x000100ff00007387 */ /* 0x0007f20000100000 */
[----:B---3--:R-:W-:Y:S05]  /*4730*/  @!P0 BRA `(.L_x_82) ;  /* 0x0000000000308947 */ /* 0x008fea0003800000 */
[----:B-12---:R-:W-:Y:S01]  /*4740*/  IADD3 R8, P0, PT, R16, 0x100, RZ ;  /* 0x0000010010087810 */ /* 0x006fe20007f1e0ff */
[----:B------:R-:W1:Y:S01]  /*4750*/  LDCU.64 UR4, c[0x4][0x10] ;  /* 0x01000200ff0477ac */ /* 0x000e620008000a00 */
[----:B------:R-:W-:-:S03]  /*4760*/  MOV R0, 0x0 ;  /* 0x0000000000007802 */ /* 0x000fc60000000f00 */
[----:B0-----:R-:W-:Y:S01]  /*4770*/  IMAD.X R9, RZ, RZ, R2, P0 ;  /* 0x000000ffff097224 */ /* 0x001fe200000e0602 */
[----:B------:R0:W2:Y:S01]  /*4780*/  LDC.64 R10, c[0x4][R0] ;  /* 0x01000000000a7b82 */ /* 0x0000a20000000a00 */
[----:B------:R-:W-:-:S03]  /*4790*/  IADD3 R6, P0, PT, R16, 0x140, RZ ;  /* 0x0000014010067810 */ /* 0x000fc60007f1e0ff */
[----:B------:R0:W-:Y:S02]  /*47a0*/  STL.64 [R1+0x140], R8 ;  /* 0x0001400801007387 */ /* 0x0001e40000100a00 */
[----:B------:R-:W-:Y:S02]  /*47b0*/  IMAD.X R7, RZ, RZ, R2, P0 ;  /* 0x000000ffff077224 */ /* 0x000fe400000e0602 */
[----:B-1----:R-:W-:Y:S01]  /*47c0*/  IMAD.U32 R4, RZ, RZ, UR4 ;  /* 0x00000004ff047e24 */ /* 0x002fe2000f8e00ff */
[----:B------:R-:W-:-:S07]  /*47d0*/  MOV R5, UR5 ;  /* 0x0000000500057c02 */ /* 0x000fce0008000f00 */
[----:B------:R-:W-:-:S07]  /*47e0*/  LEPC R20, `(.L_x_82) ;  /* 0x000000001014794e */ /* 0x000fce0000000000 */
[----:B0-2---:R-:W-:Y:S05]  /*47f0*/  CALL.ABS.NOINC R10 ;  /* 0x000000000a007343 */ /* 0x005fea0003c00000 */
.L_x_82:
[----:B------:R-:W3:Y:S01]  /*4800*/  LDL.U8 R0, [R1+0x100] ;  /* 0x0001000001007983 */ /* 0x000ee20000100000 */
[----:B------:R-:W-:Y:S01]  /*4810*/  BSSY.RECONVERGENT B0, `(.L_x_83) ;  /* 0x000000c000007945 */ /* 0x000fe20003800200 */
[----:B---3--:R-:W-:Y:S01]  /*4820*/  ISETP.NE.AND P0, PT, R0, RZ, PT ;  /* 0x000000ff0000720c */ /* 0x008fe20003f05270 */
[----:B------:R-:W-:-:S12]  /*4830*/  IMAD.MOV.U32 R0, RZ, RZ, RZ ;  /* 0x000000ffff007224 */ /* 0x000fd800078e00ff */
[----:B------:R-:W-:Y:S05]  /*4840*/  @!P0 BRA `(.L_x_84) ;  /* 0x0000000000208947 */ /* 0x000fea0003800000 */
[----:B------:R-:W-:Y:S01]  /*4850*/  BSSY.RECONVERGENT B1, `(.L_x_84) ;  /* 0x0000007000017945 */ /* 0x000fe20003800200 */
[----:B------:R-:W-:-:S07]  /*4860*/  IMAD.MOV.U32 R0, RZ, RZ, RZ ;  /* 0x000000ffff007224 */ /* 0x000fce00078e00ff */
.L_x_85:
[----:B------:R-:W-:-:S06]  /*4870*/  IADD3 R2, PT, PT, R1, R0, RZ ;  /* 0x0000000001027210 */ /* 0x000fcc0007ffe0ff */
[----:B------:R-:W3:Y:S01]  /*4880*/  LDL.U8 R2, [R2+0x101] ;  /* 0x0001010002027983 */ /* 0x000ee20000100000 */
[----:B------:R-:W-:Y:S01]  /*4890*/  VIADD R0, R0, 0x1 ;  /* 0x0000000100007836 */ /* 0x000fe20000000000 */
[----:B---3--:R-:W-:-:S13]  /*48a0*/  ISETP.NE.AND P0, PT, R2, RZ, PT ;  /* 0x000000ff0200720c */ /* 0x008fda0003f05270 */
[----:B------:R-:W-:Y:S05]  /*48b0*/  @P0 BRA `(.L_x_85) ;  /* 0xfffffffc00ec0947 */ /* 0x000fea000383ffff */
[----:B------:R-:W-:Y:S05]  /*48c0*/  BSYNC.RECONVERGENT B1 ;  /* 0x0000000000017941 */ /* 0x000fea0003800200 */
.L_x_84:
[----:B------:R-:W-:Y:S05]  /*48d0*/  BSYNC.RECONVERGENT B0 ;  /* 0x0000000000007941 */ /* 0x000fea0003800200 */
.L_x_83:
[----:B------:R-:W3:Y:S02]  /*48e0*/  LDC.64 R2, c[0x0][0x398] ;  /* 0x0000e600ff027b82 */ /* 0x000ee40000000a00 */
[----:B---3--:R-:W3:Y:S01]  /*48f0*/  LDG.E.U8 R2, desc[UR36][R2.64] ;  /* 0x0000002402027981 */ /* 0x008ee2000c1e1100 */
[----:B------:R-:W-:Y:S01]  /*4900*/  IMAD.MOV.U32 R5, RZ, RZ, RZ ;  /* 0x000000ffff057224 */ /* 0x000fe200078e00ff */
[----:B---3--:R-:W-:-:S13]  /*4910*/  ISETP.NE.AND P0, PT, R2, RZ, PT ;  /* 0x000000ff0200720c */ /* 0x008fda0003f05270 */
[----:B------:R-:W-:Y:S05]  /*4920*/  @!P0 BRA `(.L_x_86) ;  /* 0x00000000002c8947 */ /* 0x000fea0003800000 */
[----:B------:R-:W-:Y:S01]  /*4930*/  BSSY.RECONVERGENT B0, `(.L_x_87) ;  /* 0x0000009000007945 */ /* 0x000fe20003800200 */
[----:B012---:R-:W-:-:S07]  /*4940*/  IMAD.MOV.U32 R4, RZ, RZ, RZ ;  /* 0x000000ffff047224 */ /* 0x007fce00078e00ff */
.L_x_88:
[----:B------:R-:W0:Y:S02]  /*4950*/  LDCU.64 UR4, c[0x0][0x398] ;  /* 0x00007300ff0477ac */ /* 0x000e240008000a00 */
[----:B0-----:R-:W-:-:S04]  /*4960*/  IADD3 R2, P0, PT, R4, UR4, RZ ;  /* 0x0000000404027c10 */ /* 0x001fc8000ff1e0ff */
[----:B------:R-:W-:-:S05]  /*4970*/  IADD3.X R3, PT, PT, RZ, UR5, RZ, P0, !PT ;  /* 0x00000005ff037c10 */ /* 0x000fca00087fe4ff */
[----:B------:R-:W2:Y:S01]  /*4980*/  LDG.E.U8 R2, desc[UR36][R2.64+0x1] ;  /* 0x0000012402027981 */ /* 0x000ea2000c1e1100 */
[----:B------:R-:W-:Y:S01]  /*4990*/  VIADD R4, R4, 0x1 ;  /* 0x0000000104047836 */ /* 0x000fe20000000000 */
[----:B--2---:R-:W-:-:S13]  /*49a0*/  ISETP.NE.AND P0, PT, R2, RZ, PT ;  /* 0x000000ff0200720c */ /* 0x004fda0003f05270 */
[----:B------:R-:W-:Y:S05]  /*49b0*/  @P0 BRA `(.L_x_88) ;  /* 0xfffffffc00e40947 */ /* 0x000fea000383ffff */
[----:B------:R-:W-:Y:S05]  /*49c0*/  BSYNC.RECONVERGENT B0 ;  /* 0x0000000000007941 */ /* 0x000fea0003800200 */
.L_x_87:
[----:B------:R-:W-:-:S07]  /*49d0*/  IMAD.MOV.U32 R5, RZ, RZ, R4 ;  /* 0x000000ffff057224 */ /* 0x000fce00078e0004 */
.L_x_86:
[----:B------:R-:W-:-:S13]  /*49e0*/  ISETP.NE.AND P0, PT, R0, R5, PT ;  /* 0x000000050000720c */ /* 0x000fda0003f05270 */
[----:B------:R-:W-:Y:S05]  /*49f0*/  @P0 EXIT ;  /* 0x000000000000094d */ /* 0x000fea0003800000 */
[----:B------:R-:W3:Y:S02]  /*4a00*/  LDCU UR4, c[0x0][0x394] ;  /* 0x00007280ff0477ac */ /* 0x000ee40008000800 */
[----:B---3--:R-:W-:-:S09]  /*4a10*/  UISETP.GE.AND UP0, UPT, UR4, 0x1, UPT ;  /* 0x000000010400788c */ /* 0x008fd2000bf06270 */
[----:B------:R-:W-:Y:S05]  /*4a20*/  BRA.U !UP0, `(.L_x_89) ;  /* 0x00000001083c7547 */ /* 0x000fea000b800000 */
[----:B------:R-:W-:Y:S01]  /*4a30*/  BSSY.RECONVERGENT B0, `(.L_x_89) ;  /* 0x000000e000007945 */ /* 0x000fe20003800200 */
[----:B------:R-:W-:-:S07]  /*4a40*/  IMAD.MOV.U32 R0, RZ, RZ, RZ ;  /* 0x000000ffff007224 */ /* 0x000fce00078e00ff */
.L_x_90:
[----:B------:R-:W3:Y:S01]  /*4a50*/  LDCU.64 UR4, c[0x0][0x398] ;  /* 0x00007300ff0477ac */ /* 0x000ee20008000a00 */
[----:B012---:R-:W-:-:S06]  /*4a60*/  IADD3 R4, PT, PT, R1, R0, RZ ;  /* 0x0000000001047210 */ /* 0x007fcc0007ffe0ff */
[----:B------:R-:W2:Y:S01]  /*4a70*/  LDL.U8 R4, [R4+0x100] ;  /* 0x0001000004047983 */ /* 0x000ea20000100000 */
[----:B---3--:R-:W-:Y:S01]  /*4a80*/  IADD3 R2, P0, PT, R0, UR4, RZ ;  /* 0x0000000400027c10 */ /* 0x008fe2000ff1e0ff */
[----:B------:R-:W0:Y:S04]  /*4a90*/  LDCU UR4, c[0x0][0x394] ;  /* 0x00007280ff0477ac */ /* 0x000e280008000800 */
[----:B------:R-:W-:-:S06]  /*4aa0*/  IMAD.X R3, RZ, RZ, UR5, P0 ;  /* 0x00000005ff037e24 */ /* 0x000fcc00080e06ff */
[----:B------:R-:W2:Y:S01]  /*4ab0*/  LDG.E.U8 R3, desc[UR36][R2.64] ;  /* 0x0000002402037981 */ /* 0x000ea2000c1e1100 */
[----:B------:R-:W-:-:S05]  /*4ac0*/  VIADD R0, R0, 0x1 ;  /* 0x0000000100007836 */ /* 0x000fca0000000000 */
[----:B0-----:R-:W-:Y:S02]  /*4ad0*/  ISETP.NE.AND P1, PT, R0, UR4, PT ;  /* 0x0000000400007c0c */ /* 0x001fe4000bf25270 */
[----:B--2---:R-:W-:-:S13]  /*4ae0*/  ISETP.NE.AND P0, PT, R4, R3, PT ;  /* 0x000000030400720c */ /* 0x004fda0003f05270 */
[----:B------:R-:W-:Y:S05]  /*4af0*/  @P0 EXIT ;  /* 0x000000000000094d */ /* 0x000fea0003800000 */
[----:B------:R-:W-:Y:S05]  /*4b00*/  @P1 BRA `(.L_x_90) ;  /* 0xfffffffc00d01947 */ /* 0x000fea000383ffff */
[----:B------:R-:W-:Y:S05]  /*4b10*/  BSYNC.RECONVERGENT B0 ;  /* 0x0000000000007941 */ /* 0x000fea0003800200 */
.L_x_89:
[----:B------:R-:W3:Y:S01]  /*4b20*/  LDC.64 R2, c[0x0][0x3a0] ;  /* 0x0000e800ff027b82 */ /* 0x000ee20000000a00 */
[----:B------:R-:W-:-:S05]  /*4b30*/  IMAD.MOV.U32 R0, RZ, RZ, 0x1 ;  /* 0x00000001ff007424 */ /* 0x000fca00078e00ff */
[----:B---3--:R-:W-:Y:S01]  /*4b40*/  STG.E.U8 desc[UR36][R2.64], R0 ;  /* 0x0000000002007986 */ /* 0x008fe2000c101124 */
[----:B------:R-:W-:Y:S05]  /*4b50*/  EXIT ;  /* 0x000000000000794d */ /* 0x000fea0003800000 */
        .weak           $__internal_0_$__cuda_sm20_div_u64
        .type           $__internal_0_$__cuda_sm20_div_u64,@function
        .size           $__internal_0_$__cuda_sm20_div_u64,($__internal_1_$__cuda_sm20_rem_u64 - $__internal_0_$__cuda_sm20_div_u64)
$__internal_0_$__cuda_sm20_div_u64:
[----:B------:R-:W-:Y:S01]  /*4b60*/  MOV R24, UR40 ;  /* 0x0000002800187c02 */ /* 0x000fe20008000f00 */
[----:B------:R-:W-:-:S04]  /*4b70*/  IMAD.MOV.U32 R25, RZ, RZ, R3 ;  /* 0x000000ffff197224 */ /* 0x000fc800078e0003 */
[----:B------:R-:W0:Y:S08]  /*4b80*/  I2F.U64.RP R11, R24 ;  /* 0x00000018000b7312 */ /* 0x000e300000309000 */
[----:B0-----:R-:W0:Y:S02]  /*4b90*/  MUFU.RCP R11, R11 ;  /* 0x0000000b000b7308 */ /* 0x001e240000001000 */
[----:B0-----:R-:W-:-:S06]  /*4ba0*/  VIADD R12, R11, 0x1ffffffe ;  /* 0x1ffffffe0b0c7836 */ /* 0x001fcc0000000000 */
[----:B------:R-:W0:Y:S02]  /*4bb0*/  F2I.U64.TRUNC R12, R12 ;  /* 0x0000000c000c7311 */ /* 0x000e24000020d800 */
[----:B0-----:R-:W-:Y:S01]  /*4bc0*/  IMAD.WIDE.U32 R6, R12, UR40, RZ ;  /* 0x000000280c067c25 */ /* 0x001fe2000f8e00ff */
[----:B------:R-:W-:-:S03]  /*4bd0*/  MOV R15, R12 ;  /* 0x0000000c000f7202 */ /* 0x000fc60000000f00 */
[----:B------:R-:W-:Y:S01]  /*4be0*/  IMAD R7, R12, R3, R7 ;  /* 0x000000030c077224 */ /* 0x000fe200078e0207 */
[----:B------:R-:W-:-:S03]  /*4bf0*/  IADD3 R6, P0, PT, RZ, -R6, RZ ;  /* 0x80000006ff067210 */ /* 0x000fc60007f1e0ff */
[----:B------:R-:W-:Y:S02]  /*4c00*/  IMAD R7, R13, UR40, R7 ;  /* 0x000000280d077c24 */ /* 0x000fe4000f8e0207 */
[----:B------:R-:W-:-:S04]  /*4c10*/  IMAD.HI.U32 R14, R12, R6, RZ ;  /* 0x000000060c0e7227 */ /* 0x000fc800078e00ff */
[----:B------:R-:W-:-:S04]  /*4c20*/  IMAD.X R7, RZ, RZ, ~R7, P0 ;  /* 0x000000ffff077224 */ /* 0x000fc800000e0e07 */
[----:B------:R-:W-:-:S04]  /*4c30*/  IMAD.WIDE.U32 R14, P0, R12, R7, R14 ;  /* 0x000000070c0e7225 */ /* 0x000fc8000780000e */
[C---:B------:R-:W-:Y:S02]  /*4c40*/  IMAD R11, R13.reuse, R7, RZ ;  /* 0x000000070d0b7224 */ /* 0x040fe400078e02ff */
[----:B------:R-:W-:-:S04]  /*4c50*/  IMAD.HI.U32 R6, P1, R13, R6, R14 ;  /* 0x000000060d067227 */ /* 0x000fc8000782000e */
[----:B------:R-:W-:Y:S01]  /*4c60*/  IMAD.HI.U32 R12, R13, R7, RZ ;  /* 0x000000070d0c7227 */ /* 0x000fe200078e00ff */
[----:B------:R-:W-:-:S03]  /*4c70*/  IADD3 R7, P2, PT, R11, R6, RZ ;  /* 0x000000060b077210 */ /* 0x000fc60007f5e0ff */
[----:B------:R-:W-:Y:S02]  /*4c80*/  IMAD.X R11, R12, 0x1, R13, P0 ;  /* 0x000000010c0b7824 */ /* 0x000fe400000e060d */
[----:B------:R-:W-:-:S03]  /*4c90*/  IMAD.WIDE.U32 R12, R7, UR40, RZ ;  /* 0x00000028070c7c25 */ /* 0x000fc6000f8e00ff */
[----:B------:R-:W-:Y:S01]  /*4ca0*/  IADD3.X R11, PT, PT, RZ, RZ, R11, P2, P1 ;  /* 0x000000ffff0b7210 */ /* 0x000fe200017e240b */
        /* <DEDUP_REMOVED lines=8> */
[----:B------:R-:W-:Y:S02]  /*4d30*/  HFMA2 R7, -RZ, RZ, 0, 0 ;  /* 0x00000000ff077431 */ /* 0x000fe400000001ff */
[----:B------:R-:W-:Y:S01]  /*4d40*/  IMAD.HI.U32 R12, R11, R12, RZ ;  /* 0x0000000c0b0c7227 */ /* 0x000fe200078e00ff */
[----:B------:R-:W-:-:S03]  /*4d50*/  IADD3 R13, P2, PT, R14, R13, RZ ;  /* 0x0000000d0e0d7210 */ /* 0x000fc60007f5e0ff */
[----:B------:R-:W-:Y:S02]  /*4d60*/  IMAD.X R11, R12, 0x1, R11, P0 ;  /* 0x000000010c0b7824 */ /* 0x000fe400000e060b */
[----:B------:R-:W-:-:S03]  /*4d70*/  IMAD.HI.U32 R6, R13, R0, RZ ;  /* 0x000000000d067227 */ /* 0x000fc600078e00ff */
[----:B------:R-:W-:Y:S01]  /*4d80*/  IADD3.X R11, PT, PT, RZ, RZ, R11, P2, P1 ;  /* 0x000000ffff0b7210 */ /* 0x000fe200017e240b */
[----:B------:R-:W-:-:S04]  /*4d90*/  IMAD.WIDE.U32 R6, R13, R5, R6 ;  /* 0x000000050d067225 */ /* 0x000fc800078e0006 */
[C---:B------:R-:W-:Y:S02]  /*4da0*/  IMAD R12, R11.reuse, R5, RZ ;  /* 0x000000050b0c7224 */ /* 0x040fe400078e02ff */
[----:B------:R-:W-:-:S04]  /*4db0*/  IMAD.HI.U32 R7, P0, R11, R0, R6 ;  /* 0x000000000b077227 */ /* 0x000fc80007800006 */
[----:B------:R-:W-:Y:S01]  /*4dc0*/  IMAD.HI.U32 R11, R11, R5, RZ ;  /* 0x000000050b0b7227 */ /* 0x000fe200078e00ff */
[----:B------:R-:W-:-:S03]  /*4dd0*/  IADD3 R6, P1, PT, R12, R7, RZ ;  /* 0x000000070c067210 */ /* 0x000fc60007f3e0ff */
[----:B------:R-:W-:Y:S02]  /*4de0*/  IMAD.X R7, RZ, RZ, R11, P0 ;  /* 0x000000ffff077224 */ /* 0x000fe400000e060b */
[----:B------:R-:W-:-:S04]  /*4df0*/  IMAD.WIDE.U32 R14, R6, UR40, RZ ;  /* 0x00000028060e7c25 */ /* 0x000fc8000f8e00ff */
[----:B------:R-:W-:Y:S01]  /*4e00*/  IMAD.X R7, RZ, RZ, R7, P1 ;  /* 0x000000ffff077224 */ /* 0x000fe200008e0607 */
[----:B------:R-:W-:Y:S01]  /*4e10*/  IADD3 R11, P1, PT, -R14, R0, RZ ;  /* 0x000000000e0b7210 */ /* 0x000fe20007f3e1ff */
[----:B------:R-:W-:-:S03]  /*4e20*/  IMAD R12, R6, R3, R15 ;  /* 0x00000003060c7224 */ /* 0x000fc600078e020f */
[----:B------:R-:W-:Y:S01]  /*4e30*/  ISETP.GE.U32.AND P0, PT, R11, UR40, PT ;  /* 0x000000280b007c0c */ /* 0x000fe2000bf06070 */
[----:B------:R-:W-:-:S04]  /*4e40*/  IMAD R12, R7, UR40, R12 ;  /* 0x00000028070c7c24 */ /* 0x000fc8000f8e020c */
[----:B------:R-:W-:Y:S01]  /*4e50*/  IMAD.X R12, R5, 0x1, ~R12, P1 ;  /* 0x00000001050c7824 */ /* 0x000fe200008e0e0c */
[----:B------:R-:W-:Y:S02]  /*4e60*/  IADD3 R5, P2, PT, R6, 0x1, RZ ;  /* 0x0000000106057810 */ /* 0x000fe40007f5e0ff */
[----:B------:R-:W-:Y:S02]  /*4e70*/  IADD3 R14, P1, PT, R11, -UR40, RZ ;  /* 0x800000280b0e7c10 */ /* 0x000fe4000ff3e0ff */
[----:B------:R-:W-:Y:S01]  /*4e80*/  ISETP.GE.U32.AND.EX P0, PT, R12, R3, PT, P0 ;  /* 0x000000030c00720c */ /* 0x000fe20003f06100 */
[----:B------:R-:W-:Y:S01]  /*4e90*/  IMAD.X R24, RZ, RZ, R7, P2 ;  /* 0x000000ffff187224 */ /* 0x000fe200010e0607 */
[----:B------:R-:W-:Y:S02]  /*4ea0*/  IADD3.X R13, PT, PT, ~R3, R12, RZ, P1, !PT ;  /* 0x0000000c030d7210 */ /* 0x000fe40000ffe5ff */
[----:B------:R-:W-:Y:S02]  /*4eb0*/  SEL R14, R14, R11, P0 ;  /* 0x0000000b0e0e7207 */ /* 0x000fe40000000000 */
[----:B------:R-:W-:-:S02]  /*4ec0*/  SEL R5, R5, R6, P0 ;  /* 0x0000000605057207 */ /* 0x000fc40000000000 */
[----:B------:R-:W-:Y:S02]  /*4ed0*/  SEL R12, R13, R12, P0 ;  /* 0x0000000c0d0c7207 */ /* 0x000fe40000000000 */
[----:B------:R-:W-:Y:S02]  /*4ee0*/  SEL R24, R24, R7, P0 ;  /* 0x0000000718187207 */ /* 0x000fe40000000000 */
[----:B------:R-:W-:Y:S02]  /*4ef0*/  ISETP.GE.U32.AND P0, PT, R14, UR40, PT ;  /* 0x000000280e007c0c */ /* 0x000fe4000bf06070 */
[----:B------:R-:W-:Y:S02]  /*4f00*/  IADD3 R6, P2, PT, R5, 0x1, RZ ;  /* 0x0000000105067810 */ /* 0x000fe40007f5e0ff */
[----:B------:R-:W-:Y:S02]  /*4f10*/  ISETP.GE.U32.AND.EX P0, PT, R12, R3, PT, P0 ;  /* 0x000000030c00720c */ /* 0x000fe40003f06100 */
[----:B------:R-:W-:Y:S01]  /*4f20*/  ISETP.NE.U32.AND P1, PT, RZ, UR40, PT ;  /* 0x00000028ff007c0c */ /* 0x000fe2000bf25070 */
[----:B------:R-:W-:Y:S01]  /*4f30*/  IMAD.X R7, RZ, RZ, R24, P2 ;  /* 0x000000ffff077224 */ /* 0x000fe200010e0618 */
[----:B------:R-:W-:Y:S01]  /*4f40*/  SEL R6, R6, R5, P0 ;  /* 0x0000000506067207 */ /* 0x000fe20000000000 */
[----:B------:R-:W-:Y:S01]  /*4f50*/  IMAD.MOV.U32 R5, RZ, RZ, 0x0 ;  /* 0x00000000ff057424 */ /* 0x000fe200078e00ff */
[----:B------:R-:W-:-:S02]  /*4f60*/  ISETP.NE.AND.EX P1, PT, R3, RZ, PT, P1 ;  /* 0x000000ff0300720c */ /* 0x000fc40003f25310 */
[----:B------:R-:W-:Y:S02]  /*4f70*/  SEL R7, R7, R24, P0 ;  /* 0x0000001807077207 */ /* 0x000fe40000000000 */
[----:B------:R-:W-:Y:S02]  /*4f80*/  SEL R6, R6, 0xffffffff, P1 ;  /* 0xffffffff06067807 */ /* 0x000fe40000800000 */
[----:B------:R-:W-:Y:S01]  /*4f90*/  SEL R7, R7, 0xffffffff, P1 ;  /* 0xffffffff07077807 */ /* 0x000fe20000800000 */
[----:B------:R-:W-:Y:S06]  /*4fa0*/  RET.REL.NODEC R4 `(_Z12crack_kernelyPciiS_PbS0_) ;  /* 0xffffffb004147950 */ /* 0x000fec0003c3ffff */
        .weak           $__internal_1_$__cuda_sm20_rem_u64
        .type           $__internal_1_$__cuda_sm20_rem_u64,@function
        .size           $__internal_1_$__cuda_sm20_rem_u64,(.L_x_93 - $__internal_1_$__cuda_sm20_rem_u64)
$__internal_1_$__cuda_sm20_rem_u64:
[----:B------:R-:W-:Y:S01]  /*4fb0*/  MOV R24, UR40 ;  /* 0x0000002800187c02 */ /* 0x000fe20008000f00 */
[----:B------:R-:W-:-:S04]  /*4fc0*/  IMAD.MOV.U32 R25, RZ, RZ, R3 ;  /* 0x000000ffff197224 */ /* 0x000fc800078e0003 */
[----:B------:R-:W0:Y:S08]  /*4fd0*/  I2F.U64.RP R7, R24 ;  /* 0x0000001800077312 */ /* 0x000e300000309000 */
[----:B0-----:R-:W0:Y:S02]  /*4fe0*/  MUFU.RCP R7, R7 ;  /* 0x0000000700077308 */ /* 0x001e240000001000 */
[----:B0-----:R-:W-:-:S06]  /*4ff0*/  VIADD R4, R7, 0x1ffffffe ;  /* 0x1ffffffe07047836 */ /* 0x001fcc0000000000 */
[----:B------:R-:W0:Y:S02]  /*5000*/  F2I.U64.TRUNC R4, R4 ;  /* 0x0000000400047311 */ /* 0x000e24000020d800 */
[----:B0-----:R-:W-:-:S04]  /*5010*/  IMAD.WIDE.U32 R14, R4, UR40, RZ ;  /* 0x00000028040e7c25 */ /* 0x001fc8000f8e00ff */
[C---:B------:R-:W-:Y:S01]  /*5020*/  IMAD R11, R4.reuse, R3, R15 ;  /* 0x00000003040b7224 */ /* 0x040fe200078e020f */
[----:B------:R-:W-:Y:S02]  /*5030*/  IADD3 R13, P0, PT, RZ, -R14, RZ ;  /* 0x8000000eff0d7210 */ /* 0x000fe40007f1e0ff */
[----:B------:R-:W-:Y:S01]  /*5040*/  MOV R15, R4 ;  /* 0x00000004000f7202 */ /* 0x000fe20000000f00 */
        /* <DEDUP_REMOVED lines=12> */
[----:B------:R-:W-:Y:S01]  /*5110*/  IADD3 R5, P0, PT, RZ, -R4, RZ ;  /* 0x80000004ff057210 */ /* 0x000fe20007f1e0ff */
[----:B------:R-:W-:Y:S02]  /*5120*/  IMAD.MOV.U32 R13, RZ, RZ, 0x0 ;  /* 0x00000000ff0d7424 */ /* 0x000fe400078e00ff */
        /* <DEDUP_REMOVED lines=25> */
[----:B------:R-:W-:-:S04]  /*52c0*/  IADD3 R5, P1, PT, R0, -UR40, RZ ;  /* 0x8000002800057c10 */ /* 0x000fc8000ff3e0ff */
[----:B------:R-:W-:Y:S02]  /*52d0*/  ISETP.GE.U32.AND.EX P0, PT, R6, R3, PT, P0 ;  /* 0x000000030600720c */ /* 0x000fe40003f06100 */
[----:B------:R-:W-:Y:S02]  /*52e0*/  IADD3.X R4, PT, PT, ~R3, R6, RZ, P1, !PT ;  /* 0x0000000603047210 */ /* 0x000fe40000ffe5ff */
[----:B------:R-:W-:Y:S02]  /*52f0*/  SEL R5, R5, R0, P0 ;  /* 0x0000000005057207 */ /* 0x000fe40000000000 */
[----:B------:R-:W-:Y:S02]  /*5300*/  SEL R4, R4, R6, P0 ;  /* 0x0000000604047207 */ /* 0x000fe40000000000 */
[C---:B------:R-:W-:Y:S01]  /*5310*/  ISETP.GE.U32.AND P0, PT, R5.reuse, UR40, PT ;  /* 0x0000002805007c0c */ /* 0x040fe2000bf06070 */
[----:B------:R-:W-:Y:S01]  /*5320*/  VIADD R0, R5, -UR40 ;  /* 0x8000002805007c36 */ /* 0x000fe20008000000 */
[----:B------:R-:W-:-:S02]  /*5330*/  ISETP.NE.U32.AND P1, PT, RZ, UR40, PT ;  /* 0x00000028ff007c0c */ /* 0x000fc4000bf25070 */
[----:B------:R-:W-:Y:S02]  /*5340*/  ISETP.GE.U32.AND.EX P0, PT, R4, R3, PT, P0 ;  /* 0x000000030400720c */ /* 0x000fe40003f06100 */
[----:B------:R-:W-:Y:S02]  /*5350*/  ISETP.NE.AND.EX P1, PT, R3, RZ, PT, P1 ;  /* 0x000000ff0300720c */ /* 0x000fe40003f25310 */
[----:B------:R-:W-:-:S04]  /*5360*/  SEL R0, R0, R5, P0 ;  /* 0x0000000500007207 */ /* 0x000fc80000000000 */
[----:B------:R-:W-:Y:S01]  /*5370*/  SEL R0, R0, 0xffffffff, P1 ;  /* 0xffffffff00007807 */ /* 0x000fe20000800000 */
[----:B------:R-:W-:Y:S06]  /*5380*/  RET.REL.NODEC R12 `(_Z12crack_kernelyPciiS_PbS0_) ;  /* 0xffffffac0c1c7950 */ /* 0x000fec0003c3ffff */
.L_x_91:
[----:B------:R-:W-:-:S00]  /*5390*/  BRA `(.L_x_91) ;  /* 0xfffffffc00fc7947 */ /* 0x000fc0000383ffff */
[----:B------:R-:W-:-:S00]  /*53a0*/  NOP ;  /* 0x0000000000007918 */ /* 0x000fc00000000000 */
        /* <DEDUP_REMOVED lines=13> */
.L_x_93:


//--------------------- .nv.global.init           --------------------------
	.section	.nv.global.init,"aw",@progbits
.nv.global.init:
	.type		$str,@object
	.size		$str,($str$1 - $str)
$str:
        /*0000*/ 	.byte	0x25, 0x73, 0x00
	.type		$str$1,@object
	.size		$str$1,(.L_1 - $str$1)
$str$1:
        /*0003*/ 	.byte	0x25, 0x73, 0x0a, 0x00
.L_1:


//--------------------- .nv.shared.reserved.0     --------------------------
	.section	.nv.shared.reserved.0,"aw",@nobits
	.weak		__nv_reservedSMEM_offset_0_alias
	.size		__nv_reservedSMEM_offset_0_alias, 0, 64
	.other		__nv_reservedSMEM_offset_0_alias,@"STO_CUDA_RESERVED_SHARED STV_DEFAULT"
__nv_reservedSMEM_offset_0_alias:
	.zero		0
	.zero		64


//--------------------- .nv.constant0._Z12crack_kernelyPciiS_PbS0_ --------------------------
	.section	.nv.constant0._Z12crack_kernelyPciiS_PbS0_,"a",@progbits
	.sectionflags	@""
	.align	4
.nv.constant0._Z12crack_kernelyPciiS_PbS0_:
	.zero		944


//--------------------- SYMBOLS --------------------------

	.type		.nv.reservedSmem.offset0,@object
	.size		.nv.reservedSmem.offset0,0x4
	.type		vprintf,@function
